//
// Generated by NVIDIA NVVM Compiler
//
// Compiler Build ID: CL-36424714
// Cuda compilation tools, release 13.0, V13.0.88
// Based on NVVM 20.0.0
//

.version 9.0
.target sm_100
.address_size 64

	// .globl	_ZN4cuda6kernel20softmax_warp_per_rowEjjPfS1_
// _ZZN4cuda6kernel16block_reduce_sumEfE10sum_shared has been demoted
// _ZZN4cuda6kernel16block_reduce_sumEfE13sum_broadcast has been demoted
// _ZZN4cuda6kernel16block_reduce_maxEfE10max_shared has been demoted
// _ZZN4cuda6kernel16block_reduce_maxEfE13max_broadcast has been demoted

.visible .entry _ZN4cuda6kernel20softmax_warp_per_rowEjjPfS1_(
	.param .u32 _ZN4cuda6kernel20softmax_warp_per_rowEjjPfS1__param_0,
	.param .u32 _ZN4cuda6kernel20softmax_warp_per_rowEjjPfS1__param_1,
	.param .u64 .ptr .align 1 _ZN4cuda6kernel20softmax_warp_per_rowEjjPfS1__param_2,
	.param .u64 .ptr .align 1 _ZN4cuda6kernel20softmax_warp_per_rowEjjPfS1__param_3
)
{
	.local .align 16 .b8 	__local_depot0[128];
	.reg .b64 	%SP;
	.reg .b64 	%SPL;
	.reg .pred 	%p<16>;
	.reg .b32 	%r<75>;
	.reg .b32 	%f<283>;
	.reg .b64 	%rd<44>;

	mov.u64 	%SPL, __local_depot0;
	ld.param.u32 	%r14, [_ZN4cuda6kernel20softmax_warp_per_rowEjjPfS1__param_1];
	ld.param.u64 	%rd19, [_ZN4cuda6kernel20softmax_warp_per_rowEjjPfS1__param_2];
	ld.param.u64 	%rd20, [_ZN4cuda6kernel20softmax_warp_per_rowEjjPfS1__param_3];
	cvta.to.global.u64 	%rd1, %rd19;
	cvta.to.global.u64 	%rd2, %rd20;
	add.u64 	%rd3, %SPL, 0;
	mov.u32 	%r15, %tid.x;
	mov.u32 	%r16, %ctaid.x;
	and.b32  	%r17, %r15, 31;
	shr.u32 	%r18, %r15, 5;
	mov.u32 	%r19, %ntid.x;
	shr.u32 	%r20, %r19, 5;
	shr.u32 	%r21, %r14, 5;
	mul.lo.s32 	%r22, %r21, %r17;
	mad.lo.s32 	%r23, %r20, %r16, %r18;
	mad.lo.s32 	%r1, %r23, %r14, %r22;
	shr.u32 	%r2, %r14, 7;
	setp.lt.u32 	%p1, %r14, 128;
	mov.f32 	%f282, 0f00000000;
	@%p1 bra 	$L__BB0_7;
	setp.eq.s32 	%p2, %r2, 1;
	mov.f32 	%f282, 0f00000000;
	mov.b64 	%rd39, 0;
	@%p2 bra 	$L__BB0_5;
	and.b32  	%r25, %r2, 33554430;
	neg.s32 	%r71, %r25;
	add.s64 	%rd41, %rd3, 16;
	mul.wide.u32 	%rd23, %r1, 4;
	add.s64 	%rd24, %rd23, %rd1;
	add.s64 	%rd40, %rd24, 16;
	mov.f32 	%f282, 0f00000000;
$L__BB0_3:
	ld.global.v4.f32 	{%f12, %f13, %f14, %f15}, [%rd40+-16];
	fma.rn.f32 	%f16, %f12, 0f3BBB989D, 0f3F000000;
	cvt.sat.f32.f32 	%f17, %f16;
	mov.f32 	%f18, 0f4B400001;
	mov.f32 	%f19, 0f437C0000;
	fma.rm.f32 	%f20, %f17, %f19, %f18;
	add.f32 	%f21, %f20, 0fCB40007F;
	neg.f32 	%f22, %f21;
	fma.rn.f32 	%f23, %f12, 0f3FB8AA3B, %f22;
	fma.rn.f32 	%f24, %f12, 0f32A57060, %f23;
	mov.b32 	%r26, %f20;
	shl.b32 	%r27, %r26, 23;
	mov.b32 	%f25, %r27;
	ex2.approx.ftz.f32 	%f26, %f24;
	mul.f32 	%f27, %f26, %f25;
	fma.rn.f32 	%f28, %f13, 0f3BBB989D, 0f3F000000;
	cvt.sat.f32.f32 	%f29, %f28;
	fma.rm.f32 	%f30, %f29, %f19, %f18;
	add.f32 	%f31, %f30, 0fCB40007F;
	neg.f32 	%f32, %f31;
	fma.rn.f32 	%f33, %f13, 0f3FB8AA3B, %f32;
	fma.rn.f32 	%f34, %f13, 0f32A57060, %f33;
	mov.b32 	%r28, %f30;
	shl.b32 	%r29, %r28, 23;
	mov.b32 	%f35, %r29;
	ex2.approx.ftz.f32 	%f36, %f34;
	mul.f32 	%f37, %f36, %f35;
	fma.rn.f32 	%f38, %f14, 0f3BBB989D, 0f3F000000;
	cvt.sat.f32.f32 	%f39, %f38;
	fma.rm.f32 	%f40, %f39, %f19, %f18;
	add.f32 	%f41, %f40, 0fCB40007F;
	neg.f32 	%f42, %f41;
	fma.rn.f32 	%f43, %f14, 0f3FB8AA3B, %f42;
	fma.rn.f32 	%f44, %f14, 0f32A57060, %f43;
	mov.b32 	%r30, %f40;
	shl.b32 	%r31, %r30, 23;
	mov.b32 	%f45, %r31;
	ex2.approx.ftz.f32 	%f46, %f44;
	mul.f32 	%f47, %f46, %f45;
	fma.rn.f32 	%f48, %f15, 0f3BBB989D, 0f3F000000;
	cvt.sat.f32.f32 	%f49, %f48;
	fma.rm.f32 	%f50, %f49, %f19, %f18;
	add.f32 	%f51, %f50, 0fCB40007F;
	neg.f32 	%f52, %f51;
	fma.rn.f32 	%f53, %f15, 0f3FB8AA3B, %f52;
	fma.rn.f32 	%f54, %f15, 0f32A57060, %f53;
	mov.b32 	%r32, %f50;
	shl.b32 	%r33, %r32, 23;
	mov.b32 	%f55, %r33;
	ex2.approx.ftz.f32 	%f56, %f54;
	mul.f32 	%f57, %f56, %f55;
	st.local.v4.f32 	[%rd41+-16], {%f27, %f37, %f47, %f57};
	add.f32 	%f58, %f282, %f27;
	add.f32 	%f59, %f58, %f37;
	add.f32 	%f60, %f59, %f47;
	add.f32 	%f61, %f60, %f57;
	ld.global.v4.f32 	{%f62, %f63, %f64, %f65}, [%rd40];
	fma.rn.f32 	%f66, %f62, 0f3BBB989D, 0f3F000000;
	cvt.sat.f32.f32 	%f67, %f66;
	fma.rm.f32 	%f68, %f67, %f19, %f18;
	add.f32 	%f69, %f68, 0fCB40007F;
	neg.f32 	%f70, %f69;
	fma.rn.f32 	%f71, %f62, 0f3FB8AA3B, %f70;
	fma.rn.f32 	%f72, %f62, 0f32A57060, %f71;
	mov.b32 	%r34, %f68;
	shl.b32 	%r35, %r34, 23;
	mov.b32 	%f73, %r35;
	ex2.approx.ftz.f32 	%f74, %f72;
	mul.f32 	%f75, %f74, %f73;
	fma.rn.f32 	%f76, %f63, 0f3BBB989D, 0f3F000000;
	cvt.sat.f32.f32 	%f77, %f76;
	fma.rm.f32 	%f78, %f77, %f19, %f18;
	add.f32 	%f79, %f78, 0fCB40007F;
	neg.f32 	%f80, %f79;
	fma.rn.f32 	%f81, %f63, 0f3FB8AA3B, %f80;
	fma.rn.f32 	%f82, %f63, 0f32A57060, %f81;
	mov.b32 	%r36, %f78;
	shl.b32 	%r37, %r36, 23;
	mov.b32 	%f83, %r37;
	ex2.approx.ftz.f32 	%f84, %f82;
	mul.f32 	%f85, %f84, %f83;
	fma.rn.f32 	%f86, %f64, 0f3BBB989D, 0f3F000000;
	cvt.sat.f32.f32 	%f87, %f86;
	fma.rm.f32 	%f88, %f87, %f19, %f18;
	add.f32 	%f89, %f88, 0fCB40007F;
	neg.f32 	%f90, %f89;
	fma.rn.f32 	%f91, %f64, 0f3FB8AA3B, %f90;
	fma.rn.f32 	%f92, %f64, 0f32A57060, %f91;
	mov.b32 	%r38, %f88;
	shl.b32 	%r39, %r38, 23;
	mov.b32 	%f93, %r39;
	ex2.approx.ftz.f32 	%f94, %f92;
	mul.f32 	%f95, %f94, %f93;
	fma.rn.f32 	%f96, %f65, 0f3BBB989D, 0f3F000000;
	cvt.sat.f32.f32 	%f97, %f96;
	fma.rm.f32 	%f98, %f97, %f19, %f18;
	add.f32 	%f99, %f98, 0fCB40007F;
	neg.f32 	%f100, %f99;
	fma.rn.f32 	%f101, %f65, 0f3FB8AA3B, %f100;
	fma.rn.f32 	%f102, %f65, 0f32A57060, %f101;
	mov.b32 	%r40, %f98;
	shl.b32 	%r41, %r40, 23;
	mov.b32 	%f103, %r41;
	ex2.approx.ftz.f32 	%f104, %f102;
	mul.f32 	%f105, %f104, %f103;
	st.local.v4.f32 	[%rd41], {%f75, %f85, %f95, %f105};
	add.f32 	%f106, %f61, %f75;
	add.f32 	%f107, %f106, %f85;
	add.f32 	%f108, %f107, %f95;
	add.f32 	%f282, %f108, %f105;
	add.s32 	%r71, %r71, 2;
	add.s64 	%rd41, %rd41, 32;
	add.s64 	%rd40, %rd40, 32;
	setp.eq.s32 	%p3, %r71, 0;
	@%p3 bra 	$L__BB0_4;
	bra.uni 	$L__BB0_3;
$L__BB0_4:
	cvt.u64.u32 	%rd39, %r25;
$L__BB0_5:
	and.b32  	%r43, %r14, 128;
	setp.eq.s32 	%p4, %r43, 0;
	@%p4 bra 	$L__BB0_7;
	mul.wide.u32 	%rd25, %r1, 4;
	add.s64 	%rd26, %rd1, %rd25;
	shl.b64 	%rd27, %rd39, 4;
	add.s64 	%rd28, %rd26, %rd27;
	ld.global.v4.f32 	{%f109, %f110, %f111, %f112}, [%rd28];
	fma.rn.f32 	%f113, %f109, 0f3BBB989D, 0f3F000000;
	cvt.sat.f32.f32 	%f114, %f113;
	mov.f32 	%f115, 0f4B400001;
	mov.f32 	%f116, 0f437C0000;
	fma.rm.f32 	%f117, %f114, %f116, %f115;
	add.f32 	%f118, %f117, 0fCB40007F;
	neg.f32 	%f119, %f118;
	fma.rn.f32 	%f120, %f109, 0f3FB8AA3B, %f119;
	fma.rn.f32 	%f121, %f109, 0f32A57060, %f120;
	mov.b32 	%r44, %f117;
	shl.b32 	%r45, %r44, 23;
	mov.b32 	%f122, %r45;
	ex2.approx.ftz.f32 	%f123, %f121;
	mul.f32 	%f124, %f123, %f122;
	fma.rn.f32 	%f125, %f110, 0f3BBB989D, 0f3F000000;
	cvt.sat.f32.f32 	%f126, %f125;
	fma.rm.f32 	%f127, %f126, %f116, %f115;
	add.f32 	%f128, %f127, 0fCB40007F;
	neg.f32 	%f129, %f128;
	fma.rn.f32 	%f130, %f110, 0f3FB8AA3B, %f129;
	fma.rn.f32 	%f131, %f110, 0f32A57060, %f130;
	mov.b32 	%r46, %f127;
	shl.b32 	%r47, %r46, 23;
	mov.b32 	%f132, %r47;
	ex2.approx.ftz.f32 	%f133, %f131;
	mul.f32 	%f134, %f133, %f132;
	fma.rn.f32 	%f135, %f111, 0f3BBB989D, 0f3F000000;
	cvt.sat.f32.f32 	%f136, %f135;
	fma.rm.f32 	%f137, %f136, %f116, %f115;
	add.f32 	%f138, %f137, 0fCB40007F;
	neg.f32 	%f139, %f138;
	fma.rn.f32 	%f140, %f111, 0f3FB8AA3B, %f139;
	fma.rn.f32 	%f141, %f111, 0f32A57060, %f140;
	mov.b32 	%r48, %f137;
	shl.b32 	%r49, %r48, 23;
	mov.b32 	%f142, %r49;
	ex2.approx.ftz.f32 	%f143, %f141;
	mul.f32 	%f144, %f143, %f142;
	fma.rn.f32 	%f145, %f112, 0f3BBB989D, 0f3F000000;
	cvt.sat.f32.f32 	%f146, %f145;
	fma.rm.f32 	%f147, %f146, %f116, %f115;
	add.f32 	%f148, %f147, 0fCB40007F;
	neg.f32 	%f149, %f148;
	fma.rn.f32 	%f150, %f112, 0f3FB8AA3B, %f149;
	fma.rn.f32 	%f151, %f112, 0f32A57060, %f150;
	mov.b32 	%r50, %f147;
	shl.b32 	%r51, %r50, 23;
	mov.b32 	%f152, %r51;
	ex2.approx.ftz.f32 	%f153, %f151;
	mul.f32 	%f154, %f153, %f152;
	add.s64 	%rd29, %rd3, %rd27;
	st.local.v4.f32 	[%rd29], {%f124, %f134, %f144, %f154};
	add.f32 	%f155, %f282, %f124;
	add.f32 	%f156, %f155, %f134;
	add.f32 	%f157, %f156, %f144;
	add.f32 	%f282, %f157, %f154;
$L__BB0_7:
	mov.b32 	%r52, %f282;
	shfl.sync.bfly.b32	%r53|%p5, %r52, 16, 31, -1;
	mov.b32 	%f158, %r53;
	add.f32 	%f159, %f282, %f158;
	mov.b32 	%r54, %f159;
	shfl.sync.bfly.b32	%r55|%p6, %r54, 8, 31, -1;
	mov.b32 	%f160, %r55;
	add.f32 	%f161, %f159, %f160;
	mov.b32 	%r56, %f161;
	shfl.sync.bfly.b32	%r57|%p7, %r56, 4, 31, -1;
	mov.b32 	%f162, %r57;
	add.f32 	%f163, %f161, %f162;
	mov.b32 	%r58, %f163;
	shfl.sync.bfly.b32	%r59|%p8, %r58, 2, 31, -1;
	mov.b32 	%f164, %r59;
	add.f32 	%f165, %f163, %f164;
	mov.b32 	%r60, %f165;
	shfl.sync.bfly.b32	%r61|%p9, %r60, 1, 31, -1;
	mov.b32 	%f166, %r61;
	add.f32 	%f7, %f165, %f166;
	shr.u32 	%r6, %r14, 8;
	setp.lt.u32 	%p10, %r14, 256;
	@%p10 bra 	$L__BB0_16;
	add.s32 	%r63, %r6, -1;
	setp.lt.u32 	%p11, %r63, 3;
	mov.b32 	%r74, 0;
	@%p11 bra 	$L__BB0_11;
	and.b32  	%r74, %r6, 16777212;
	and.b32  	%r65, %r6, 16777212;
	neg.s32 	%r72, %r65;
	add.s64 	%rd43, %rd3, 64;
	mul.wide.u32 	%rd30, %r1, 4;
	add.s64 	%rd31, %rd30, %rd2;
	add.s64 	%rd42, %rd31, 64;
$L__BB0_10:
	.pragma "nounroll";
	ld.local.v4.f32 	{%f167, %f168, %f169, %f170}, [%rd43+-64];
	ld.local.v4.f32 	{%f171, %f172, %f173, %f174}, [%rd43+-48];
	div.rn.f32 	%f175, %f167, %f7;
	div.rn.f32 	%f176, %f168, %f7;
	div.rn.f32 	%f177, %f169, %f7;
	div.rn.f32 	%f178, %f170, %f7;
	div.rn.f32 	%f179, %f171, %f7;
	div.rn.f32 	%f180, %f172, %f7;
	div.rn.f32 	%f181, %f173, %f7;
	div.rn.f32 	%f182, %f174, %f7;
	st.global.v4.f32 	[%rd42+-64], {%f175, %f176, %f177, %f178};
	st.global.v4.f32 	[%rd42+-48], {%f179, %f180, %f181, %f182};
	ld.local.v4.f32 	{%f183, %f184, %f185, %f186}, [%rd43+-32];
	ld.local.v4.f32 	{%f187, %f188, %f189, %f190}, [%rd43+-16];
	div.rn.f32 	%f191, %f183, %f7;
	div.rn.f32 	%f192, %f184, %f7;
	div.rn.f32 	%f193, %f185, %f7;
	div.rn.f32 	%f194, %f186, %f7;
	div.rn.f32 	%f195, %f187, %f7;
	div.rn.f32 	%f196, %f188, %f7;
	div.rn.f32 	%f197, %f189, %f7;
	div.rn.f32 	%f198, %f190, %f7;
	st.global.v4.f32 	[%rd42+-32], {%f191, %f192, %f193, %f194};
	st.global.v4.f32 	[%rd42+-16], {%f195, %f196, %f197, %f198};
	ld.local.v4.f32 	{%f199, %f200, %f201, %f202}, [%rd43];
	ld.local.v4.f32 	{%f203, %f204, %f205, %f206}, [%rd43+16];
	div.rn.f32 	%f207, %f199, %f7;
	div.rn.f32 	%f208, %f200, %f7;
	div.rn.f32 	%f209, %f201, %f7;
	div.rn.f32 	%f210, %f202, %f7;
	div.rn.f32 	%f211, %f203, %f7;
	div.rn.f32 	%f212, %f204, %f7;
	div.rn.f32 	%f213, %f205, %f7;
	div.rn.f32 	%f214, %f206, %f7;
	st.global.v4.f32 	[%rd42], {%f207, %f208, %f209, %f210};
	st.global.v4.f32 	[%rd42+16], {%f211, %f212, %f213, %f214};
	ld.local.v4.f32 	{%f215, %f216, %f217, %f218}, [%rd43+32];
	ld.local.v4.f32 	{%f219, %f220, %f221, %f222}, [%rd43+48];
	div.rn.f32 	%f223, %f215, %f7;
	div.rn.f32 	%f224, %f216, %f7;
	div.rn.f32 	%f225, %f217, %f7;
	div.rn.f32 	%f226, %f218, %f7;
	div.rn.f32 	%f227, %f219, %f7;
	div.rn.f32 	%f228, %f220, %f7;
	div.rn.f32 	%f229, %f221, %f7;
	div.rn.f32 	%f230, %f222, %f7;
	st.global.v4.f32 	[%rd42+32], {%f223, %f224, %f225, %f226};
	st.global.v4.f32 	[%rd42+48], {%f227, %f228, %f229, %f230};
	add.s32 	%r72, %r72, 4;
	add.s64 	%rd43, %rd43, 128;
	add.s64 	%rd42, %rd42, 128;
	setp.ne.s32 	%p12, %r72, 0;
	@%p12 bra 	$L__BB0_10;
$L__BB0_11:
	mul.wide.u32 	%rd32, %r1, 4;
	add.s64 	%rd18, %rd2, %rd32;
	and.b32  	%r66, %r6, 3;
	setp.eq.s32 	%p13, %r66, 0;
	@%p13 bra 	$L__BB0_16;
	setp.eq.s32 	%p14, %r66, 1;
	@%p14 bra 	$L__BB0_14;
	shl.b32 	%r67, %r74, 1;
	mul.wide.u32 	%rd33, %r67, 16;
	add.s64 	%rd34, %rd3, %rd33;
	ld.local.v4.f32 	{%f231, %f232, %f233, %f234}, [%rd34];
	ld.local.v4.f32 	{%f235, %f236, %f237, %f238}, [%rd34+16];
	div.rn.f32 	%f239, %f231, %f7;
	div.rn.f32 	%f240, %f232, %f7;
	div.rn.f32 	%f241, %f233, %f7;
	div.rn.f32 	%f242, %f234, %f7;
	div.rn.f32 	%f243, %f235, %f7;
	div.rn.f32 	%f244, %f236, %f7;
	div.rn.f32 	%f245, %f237, %f7;
	div.rn.f32 	%f246, %f238, %f7;
	add.s64 	%rd35, %rd18, %rd33;
	st.global.v4.f32 	[%rd35], {%f239, %f240, %f241, %f242};
	st.global.v4.f32 	[%rd35+16], {%f243, %f244, %f245, %f246};
	ld.local.v4.f32 	{%f247, %f248, %f249, %f250}, [%rd34+32];
	ld.local.v4.f32 	{%f251, %f252, %f253, %f254}, [%rd34+48];
	div.rn.f32 	%f255, %f247, %f7;
	div.rn.f32 	%f256, %f248, %f7;
	div.rn.f32 	%f257, %f249, %f7;
	div.rn.f32 	%f258, %f250, %f7;
	div.rn.f32 	%f259, %f251, %f7;
	div.rn.f32 	%f260, %f252, %f7;
	div.rn.f32 	%f261, %f253, %f7;
	div.rn.f32 	%f262, %f254, %f7;
	st.global.v4.f32 	[%rd35+32], {%f255, %f256, %f257, %f258};
	st.global.v4.f32 	[%rd35+48], {%f259, %f260, %f261, %f262};
	sub.s32 	%r68, %r67, %r74;
	add.s32 	%r74, %r68, 2;
$L__BB0_14:
	and.b32  	%r69, %r14, 256;
	setp.eq.s32 	%p15, %r69, 0;
	@%p15 bra 	$L__BB0_16;
	shl.b32 	%r70, %r74, 1;
	mul.wide.u32 	%rd36, %r70, 16;
	add.s64 	%rd37, %rd3, %rd36;
	ld.local.v4.f32 	{%f263, %f264, %f265, %f266}, [%rd37];
	ld.local.v4.f32 	{%f267, %f268, %f269, %f270}, [%rd37+16];
	div.rn.f32 	%f271, %f263, %f7;
	div.rn.f32 	%f272, %f264, %f7;
	div.rn.f32 	%f273, %f265, %f7;
	div.rn.f32 	%f274, %f266, %f7;
	div.rn.f32 	%f275, %f267, %f7;
	div.rn.f32 	%f276, %f268, %f7;
	div.rn.f32 	%f277, %f269, %f7;
	div.rn.f32 	%f278, %f270, %f7;
	add.s64 	%rd38, %rd18, %rd36;
	st.global.v4.f32 	[%rd38], {%f271, %f272, %f273, %f274};
	st.global.v4.f32 	[%rd38+16], {%f275, %f276, %f277, %f278};
$L__BB0_16:
	ret;

}
	// .globl	_ZN4cuda6kernel21softmax_block_per_rowEjjPfS1_
.visible .entry _ZN4cuda6kernel21softmax_block_per_rowEjjPfS1_(
	.param .u32 _ZN4cuda6kernel21softmax_block_per_rowEjjPfS1__param_0,
	.param .u32 _ZN4cuda6kernel21softmax_block_per_rowEjjPfS1__param_1,
	.param .u64 .ptr .align 1 _ZN4cuda6kernel21softmax_block_per_rowEjjPfS1__param_2,
	.param .u64 .ptr .align 1 _ZN4cuda6kernel21softmax_block_per_rowEjjPfS1__param_3
)
{
	.local .align 16 .b8 	__local_depot1[256];
	.reg .b64 	%SP;
	.reg .b64 	%SPL;
	.reg .pred 	%p<44>;
	.reg .b32 	%r<141>;
	.reg .b32 	%f<357>;
	.reg .b64 	%rd<48>;
	// demoted variable
	.shared .align 4 .b8 _ZZN4cuda6kernel16block_reduce_sumEfE10sum_shared[128];
	// demoted variable
	.shared .align 4 .f32 _ZZN4cuda6kernel16block_reduce_sumEfE13sum_broadcast;
	// demoted variable
	.shared .align 4 .b8 _ZZN4cuda6kernel16block_reduce_maxEfE10max_shared[128];
	// demoted variable
	.shared .align 4 .f32 _ZZN4cuda6kernel16block_reduce_maxEfE13max_broadcast;
	mov.u64 	%SPL, __local_depot1;
	ld.param.u32 	%r41, [_ZN4cuda6kernel21softmax_block_per_rowEjjPfS1__param_1];
	ld.param.u64 	%rd23, [_ZN4cuda6kernel21softmax_block_per_rowEjjPfS1__param_2];
	ld.param.u64 	%rd22, [_ZN4cuda6kernel21softmax_block_per_rowEjjPfS1__param_3];
	cvta.to.global.u64 	%rd1, %rd23;
	add.u64 	%rd2, %SPL, 0;
	mov.u32 	%r1, %tid.x;
	mov.u32 	%r42, %ctaid.x;
	and.b32  	%r2, %r1, 31;
	shr.u32 	%r3, %r1, 5;
	mov.u32 	%r43, %ntid.x;
	shr.u32 	%r4, %r43, 5;
	div.u32 	%r5, %r41, %r4;
	shr.u32 	%r44, %r5, 5;
	mul.lo.s32 	%r45, %r41, %r42;
	mad.lo.s32 	%r46, %r5, %r3, %r45;
	mad.lo.s32 	%r6, %r44, %r2, %r46;
	shr.u32 	%r7, %r5, 7;
	setp.lt.u32 	%p1, %r5, 128;
	mov.f32 	%f350, 0f00000000;
	@%p1 bra 	$L__BB1_7;
	mul.wide.u32 	%rd25, %r6, 4;
	add.s64 	%rd3, %rd1, %rd25;
	max.u32 	%r8, %r7, 1;
	and.b32  	%r9, %r8, 3;
	setp.lt.u32 	%p2, %r5, 512;
	mov.f32 	%f350, 0f00000000;
	mov.b32 	%r130, 0;
	@%p2 bra 	$L__BB1_4;
	and.b32  	%r130, %r8, 33554428;
	neg.s32 	%r133, %r130;
	add.s64 	%rd43, %rd2, 32;
	mov.f32 	%f350, 0f00000000;
	mov.b32 	%r134, 0;
$L__BB1_3:
	mul.wide.u32 	%rd26, %r134, 16;
	add.s64 	%rd27, %rd3, %rd26;
	ld.global.v4.f32 	{%f28, %f29, %f30, %f31}, [%rd27];
	max.f32 	%f32, %f350, %f28;
	max.f32 	%f33, %f32, %f29;
	max.f32 	%f34, %f33, %f30;
	max.f32 	%f35, %f34, %f31;
	st.local.v4.f32 	[%rd43+-32], {%f28, %f29, %f30, %f31};
	ld.global.v4.f32 	{%f36, %f37, %f38, %f39}, [%rd27+16];
	max.f32 	%f40, %f35, %f36;
	max.f32 	%f41, %f40, %f37;
	max.f32 	%f42, %f41, %f38;
	max.f32 	%f43, %f42, %f39;
	st.local.v4.f32 	[%rd43+-16], {%f36, %f37, %f38, %f39};
	ld.global.v4.f32 	{%f44, %f45, %f46, %f47}, [%rd27+32];
	max.f32 	%f48, %f43, %f44;
	max.f32 	%f49, %f48, %f45;
	max.f32 	%f50, %f49, %f46;
	max.f32 	%f51, %f50, %f47;
	st.local.v4.f32 	[%rd43], {%f44, %f45, %f46, %f47};
	ld.global.v4.f32 	{%f52, %f53, %f54, %f55}, [%rd27+48];
	max.f32 	%f56, %f51, %f52;
	max.f32 	%f57, %f56, %f53;
	max.f32 	%f58, %f57, %f54;
	max.f32 	%f350, %f58, %f55;
	st.local.v4.f32 	[%rd43+16], {%f52, %f53, %f54, %f55};
	add.s32 	%r134, %r134, 4;
	add.s32 	%r133, %r133, 4;
	add.s64 	%rd43, %rd43, 64;
	setp.eq.s32 	%p3, %r133, 0;
	@%p3 bra 	$L__BB1_4;
	bra.uni 	$L__BB1_3;
$L__BB1_4:
	setp.eq.s32 	%p4, %r9, 0;
	@%p4 bra 	$L__BB1_7;
	mul.wide.u32 	%rd28, %r130, 16;
	add.s64 	%rd42, %rd2, %rd28;
	neg.s32 	%r131, %r9;
$L__BB1_6:
	.pragma "nounroll";
	mul.wide.u32 	%rd29, %r130, 16;
	add.s64 	%rd30, %rd3, %rd29;
	ld.global.v4.f32 	{%f59, %f60, %f61, %f62}, [%rd30];
	max.f32 	%f63, %f350, %f59;
	max.f32 	%f64, %f63, %f60;
	max.f32 	%f65, %f64, %f61;
	max.f32 	%f350, %f65, %f62;
	st.local.v4.f32 	[%rd42], {%f59, %f60, %f61, %f62};
	add.s32 	%r130, %r130, 1;
	add.s64 	%rd42, %rd42, 16;
	add.s32 	%r131, %r131, 1;
	setp.eq.s32 	%p5, %r131, 0;
	@%p5 bra 	$L__BB1_7;
	bra.uni 	$L__BB1_6;
$L__BB1_7:
	mov.b32 	%r49, %f350;
	shfl.sync.bfly.b32	%r50|%p6, %r49, 16, 31, -1;
	mov.b32 	%f66, %r50;
	max.f32 	%f67, %f350, %f66;
	mov.b32 	%r51, %f67;
	shfl.sync.bfly.b32	%r52|%p7, %r51, 8, 31, -1;
	mov.b32 	%f68, %r52;
	max.f32 	%f69, %f67, %f68;
	mov.b32 	%r53, %f69;
	shfl.sync.bfly.b32	%r54|%p8, %r53, 4, 31, -1;
	mov.b32 	%f70, %r54;
	max.f32 	%f71, %f69, %f70;
	mov.b32 	%r55, %f71;
	shfl.sync.bfly.b32	%r56|%p9, %r55, 2, 31, -1;
	mov.b32 	%f72, %r56;
	max.f32 	%f73, %f71, %f72;
	mov.b32 	%r57, %f73;
	shfl.sync.bfly.b32	%r58|%p10, %r57, 1, 31, -1;
	mov.b32 	%f74, %r58;
	max.f32 	%f8, %f73, %f74;
	bar.sync 	0;
	setp.ne.s32 	%p11, %r2, 0;
	@%p11 bra 	$L__BB1_9;
	shl.b32 	%r59, %r3, 2;
	mov.u32 	%r60, _ZZN4cuda6kernel16block_reduce_maxEfE10max_shared;
	add.s32 	%r61, %r60, %r59;
	st.shared.f32 	[%r61], %f8;
$L__BB1_9:
	bar.sync 	0;
	setp.gt.u32 	%p12, %r1, 31;
	@%p12 bra 	$L__BB1_14;
	setp.ge.u32 	%p13, %r1, %r4;
	mov.f32 	%f351, 0f00000000;
	@%p13 bra 	$L__BB1_12;
	shl.b32 	%r62, %r2, 2;
	mov.u32 	%r63, _ZZN4cuda6kernel16block_reduce_maxEfE10max_shared;
	add.s32 	%r64, %r63, %r62;
	ld.shared.f32 	%f351, [%r64];
$L__BB1_12:
	setp.ne.s32 	%p14, %r2, 0;
	bar.warp.sync 	-1;
	mov.b32 	%r65, %f351;
	shfl.sync.bfly.b32	%r66|%p15, %r65, 16, 31, -1;
	mov.b32 	%f76, %r66;
	max.f32 	%f77, %f351, %f76;
	mov.b32 	%r67, %f77;
	shfl.sync.bfly.b32	%r68|%p16, %r67, 8, 31, -1;
	mov.b32 	%f78, %r68;
	max.f32 	%f79, %f77, %f78;
	mov.b32 	%r69, %f79;
	shfl.sync.bfly.b32	%r70|%p17, %r69, 4, 31, -1;
	mov.b32 	%f80, %r70;
	max.f32 	%f81, %f79, %f80;
	mov.b32 	%r71, %f81;
	shfl.sync.bfly.b32	%r72|%p18, %r71, 2, 31, -1;
	mov.b32 	%f82, %r72;
	max.f32 	%f83, %f81, %f82;
	mov.b32 	%r73, %f83;
	shfl.sync.bfly.b32	%r74|%p19, %r73, 1, 31, -1;
	mov.b32 	%f84, %r74;
	max.f32 	%f11, %f83, %f84;
	@%p14 bra 	$L__BB1_14;
	st.shared.f32 	[_ZZN4cuda6kernel16block_reduce_maxEfE13max_broadcast], %f11;
$L__BB1_14:
	setp.lt.u32 	%p20, %r5, 128;
	bar.sync 	0;
	mov.f32 	%f355, 0f00000000;
	ld.shared.f32 	%f12, [_ZZN4cuda6kernel16block_reduce_maxEfE13max_broadcast];
	@%p20 bra 	$L__BB1_21;
	max.u32 	%r22, %r7, 1;
	setp.lt.u32 	%p21, %r5, 256;
	mov.f32 	%f355, 0f00000000;
	mov.b64 	%rd44, 0;
	@%p21 bra 	$L__BB1_19;
	and.b32  	%r23, %r22, 33554430;
	neg.s32 	%r135, %r23;
	add.s64 	%rd45, %rd2, 16;
	mov.f32 	%f355, 0f00000000;
$L__BB1_17:
	ld.local.v4.f32 	{%f89, %f90, %f91, %f92}, [%rd45+-16];
	sub.f32 	%f93, %f89, %f12;
	fma.rn.f32 	%f94, %f93, 0f3BBB989D, 0f3F000000;
	cvt.sat.f32.f32 	%f95, %f94;
	mov.f32 	%f96, 0f4B400001;
	mov.f32 	%f97, 0f437C0000;
	fma.rm.f32 	%f98, %f95, %f97, %f96;
	add.f32 	%f99, %f98, 0fCB40007F;
	neg.f32 	%f100, %f99;
	fma.rn.f32 	%f101, %f93, 0f3FB8AA3B, %f100;
	fma.rn.f32 	%f102, %f93, 0f32A57060, %f101;
	mov.b32 	%r75, %f98;
	shl.b32 	%r76, %r75, 23;
	mov.b32 	%f103, %r76;
	ex2.approx.ftz.f32 	%f104, %f102;
	mul.f32 	%f105, %f104, %f103;
	sub.f32 	%f106, %f90, %f12;
	fma.rn.f32 	%f107, %f106, 0f3BBB989D, 0f3F000000;
	cvt.sat.f32.f32 	%f108, %f107;
	fma.rm.f32 	%f109, %f108, %f97, %f96;
	add.f32 	%f110, %f109, 0fCB40007F;
	neg.f32 	%f111, %f110;
	fma.rn.f32 	%f112, %f106, 0f3FB8AA3B, %f111;
	fma.rn.f32 	%f113, %f106, 0f32A57060, %f112;
	mov.b32 	%r77, %f109;
	shl.b32 	%r78, %r77, 23;
	mov.b32 	%f114, %r78;
	ex2.approx.ftz.f32 	%f115, %f113;
	mul.f32 	%f116, %f115, %f114;
	sub.f32 	%f117, %f91, %f12;
	fma.rn.f32 	%f118, %f117, 0f3BBB989D, 0f3F000000;
	cvt.sat.f32.f32 	%f119, %f118;
	fma.rm.f32 	%f120, %f119, %f97, %f96;
	add.f32 	%f121, %f120, 0fCB40007F;
	neg.f32 	%f122, %f121;
	fma.rn.f32 	%f123, %f117, 0f3FB8AA3B, %f122;
	fma.rn.f32 	%f124, %f117, 0f32A57060, %f123;
	mov.b32 	%r79, %f120;
	shl.b32 	%r80, %r79, 23;
	mov.b32 	%f125, %r80;
	ex2.approx.ftz.f32 	%f126, %f124;
	mul.f32 	%f127, %f126, %f125;
	sub.f32 	%f128, %f92, %f12;
	fma.rn.f32 	%f129, %f128, 0f3BBB989D, 0f3F000000;
	cvt.sat.f32.f32 	%f130, %f129;
	fma.rm.f32 	%f131, %f130, %f97, %f96;
	add.f32 	%f132, %f131, 0fCB40007F;
	neg.f32 	%f133, %f132;
	fma.rn.f32 	%f134, %f128, 0f3FB8AA3B, %f133;
	fma.rn.f32 	%f135, %f128, 0f32A57060, %f134;
	mov.b32 	%r81, %f131;
	shl.b32 	%r82, %r81, 23;
	mov.b32 	%f136, %r82;
	ex2.approx.ftz.f32 	%f137, %f135;
	mul.f32 	%f138, %f137, %f136;
	st.local.v4.f32 	[%rd45+-16], {%f105, %f116, %f127, %f138};
	add.f32 	%f139, %f355, %f105;
	add.f32 	%f140, %f139, %f116;
	add.f32 	%f141, %f140, %f127;
	add.f32 	%f142, %f141, %f138;
	ld.local.v4.f32 	{%f143, %f144, %f145, %f146}, [%rd45];
	sub.f32 	%f147, %f143, %f12;
	fma.rn.f32 	%f148, %f147, 0f3BBB989D, 0f3F000000;
	cvt.sat.f32.f32 	%f149, %f148;
	fma.rm.f32 	%f150, %f149, %f97, %f96;
	add.f32 	%f151, %f150, 0fCB40007F;
	neg.f32 	%f152, %f151;
	fma.rn.f32 	%f153, %f147, 0f3FB8AA3B, %f152;
	fma.rn.f32 	%f154, %f147, 0f32A57060, %f153;
	mov.b32 	%r83, %f150;
	shl.b32 	%r84, %r83, 23;
	mov.b32 	%f155, %r84;
	ex2.approx.ftz.f32 	%f156, %f154;
	mul.f32 	%f157, %f156, %f155;
	sub.f32 	%f158, %f144, %f12;
	fma.rn.f32 	%f159, %f158, 0f3BBB989D, 0f3F000000;
	cvt.sat.f32.f32 	%f160, %f159;
	fma.rm.f32 	%f161, %f160, %f97, %f96;
	add.f32 	%f162, %f161, 0fCB40007F;
	neg.f32 	%f163, %f162;
	fma.rn.f32 	%f164, %f158, 0f3FB8AA3B, %f163;
	fma.rn.f32 	%f165, %f158, 0f32A57060, %f164;
	mov.b32 	%r85, %f161;
	shl.b32 	%r86, %r85, 23;
	mov.b32 	%f166, %r86;
	ex2.approx.ftz.f32 	%f167, %f165;
	mul.f32 	%f168, %f167, %f166;
	sub.f32 	%f169, %f145, %f12;
	fma.rn.f32 	%f170, %f169, 0f3BBB989D, 0f3F000000;
	cvt.sat.f32.f32 	%f171, %f170;
	fma.rm.f32 	%f172, %f171, %f97, %f96;
	add.f32 	%f173, %f172, 0fCB40007F;
	neg.f32 	%f174, %f173;
	fma.rn.f32 	%f175, %f169, 0f3FB8AA3B, %f174;
	fma.rn.f32 	%f176, %f169, 0f32A57060, %f175;
	mov.b32 	%r87, %f172;
	shl.b32 	%r88, %r87, 23;
	mov.b32 	%f177, %r88;
	ex2.approx.ftz.f32 	%f178, %f176;
	mul.f32 	%f179, %f178, %f177;
	sub.f32 	%f180, %f146, %f12;
	fma.rn.f32 	%f181, %f180, 0f3BBB989D, 0f3F000000;
	cvt.sat.f32.f32 	%f182, %f181;
	fma.rm.f32 	%f183, %f182, %f97, %f96;
	add.f32 	%f184, %f183, 0fCB40007F;
	neg.f32 	%f185, %f184;
	fma.rn.f32 	%f186, %f180, 0f3FB8AA3B, %f185;
	fma.rn.f32 	%f187, %f180, 0f32A57060, %f186;
	mov.b32 	%r89, %f183;
	shl.b32 	%r90, %r89, 23;
	mov.b32 	%f188, %r90;
	ex2.approx.ftz.f32 	%f189, %f187;
	mul.f32 	%f190, %f189, %f188;
	st.local.v4.f32 	[%rd45], {%f157, %f168, %f179, %f190};
	add.f32 	%f191, %f142, %f157;
	add.f32 	%f192, %f191, %f168;
	add.f32 	%f193, %f192, %f179;
	add.f32 	%f355, %f193, %f190;
	add.s32 	%r135, %r135, 2;
	add.s64 	%rd45, %rd45, 32;
	setp.eq.s32 	%p22, %r135, 0;
	@%p22 bra 	$L__BB1_18;
	bra.uni 	$L__BB1_17;
$L__BB1_18:
	cvt.u64.u32 	%rd44, %r23;
$L__BB1_19:
	and.b32  	%r91, %r22, 1;
	setp.eq.b32 	%p23, %r91, 1;
	not.pred 	%p24, %p23;
	@%p24 bra 	$L__BB1_21;
	shl.b64 	%rd32, %rd44, 4;
	add.s64 	%rd33, %rd2, %rd32;
	ld.local.v4.f32 	{%f194, %f195, %f196, %f197}, [%rd33];
	sub.f32 	%f198, %f194, %f12;
	fma.rn.f32 	%f199, %f198, 0f3BBB989D, 0f3F000000;
	cvt.sat.f32.f32 	%f200, %f199;
	mov.f32 	%f201, 0f4B400001;
	mov.f32 	%f202, 0f437C0000;
	fma.rm.f32 	%f203, %f200, %f202, %f201;
	add.f32 	%f204, %f203, 0fCB40007F;
	neg.f32 	%f205, %f204;
	fma.rn.f32 	%f206, %f198, 0f3FB8AA3B, %f205;
	fma.rn.f32 	%f207, %f198, 0f32A57060, %f206;
	mov.b32 	%r92, %f203;
	shl.b32 	%r93, %r92, 23;
	mov.b32 	%f208, %r93;
	ex2.approx.ftz.f32 	%f209, %f207;
	mul.f32 	%f210, %f209, %f208;
	sub.f32 	%f211, %f195, %f12;
	fma.rn.f32 	%f212, %f211, 0f3BBB989D, 0f3F000000;
	cvt.sat.f32.f32 	%f213, %f212;
	fma.rm.f32 	%f214, %f213, %f202, %f201;
	add.f32 	%f215, %f214, 0fCB40007F;
	neg.f32 	%f216, %f215;
	fma.rn.f32 	%f217, %f211, 0f3FB8AA3B, %f216;
	fma.rn.f32 	%f218, %f211, 0f32A57060, %f217;
	mov.b32 	%r94, %f214;
	shl.b32 	%r95, %r94, 23;
	mov.b32 	%f219, %r95;
	ex2.approx.ftz.f32 	%f220, %f218;
	mul.f32 	%f221, %f220, %f219;
	sub.f32 	%f222, %f196, %f12;
	fma.rn.f32 	%f223, %f222, 0f3BBB989D, 0f3F000000;
	cvt.sat.f32.f32 	%f224, %f223;
	fma.rm.f32 	%f225, %f224, %f202, %f201;
	add.f32 	%f226, %f225, 0fCB40007F;
	neg.f32 	%f227, %f226;
	fma.rn.f32 	%f228, %f222, 0f3FB8AA3B, %f227;
	fma.rn.f32 	%f229, %f222, 0f32A57060, %f228;
	mov.b32 	%r96, %f225;
	shl.b32 	%r97, %r96, 23;
	mov.b32 	%f230, %r97;
	ex2.approx.ftz.f32 	%f231, %f229;
	mul.f32 	%f232, %f231, %f230;
	sub.f32 	%f233, %f197, %f12;
	fma.rn.f32 	%f234, %f233, 0f3BBB989D, 0f3F000000;
	cvt.sat.f32.f32 	%f235, %f234;
	fma.rm.f32 	%f236, %f235, %f202, %f201;
	add.f32 	%f237, %f236, 0fCB40007F;
	neg.f32 	%f238, %f237;
	fma.rn.f32 	%f239, %f233, 0f3FB8AA3B, %f238;
	fma.rn.f32 	%f240, %f233, 0f32A57060, %f239;
	mov.b32 	%r98, %f236;
	shl.b32 	%r99, %r98, 23;
	mov.b32 	%f241, %r99;
	ex2.approx.ftz.f32 	%f242, %f240;
	mul.f32 	%f243, %f242, %f241;
	st.local.v4.f32 	[%rd33], {%f210, %f221, %f232, %f243};
	add.f32 	%f244, %f355, %f210;
	add.f32 	%f245, %f244, %f221;
	add.f32 	%f246, %f245, %f232;
	add.f32 	%f355, %f246, %f243;
$L__BB1_21:
	setp.ne.s32 	%p25, %r2, 0;
	mov.b32 	%r100, %f355;
	shfl.sync.bfly.b32	%r101|%p26, %r100, 16, 31, -1;
	mov.b32 	%f247, %r101;
	add.f32 	%f248, %f355, %f247;
	mov.b32 	%r102, %f248;
	shfl.sync.bfly.b32	%r103|%p27, %r102, 8, 31, -1;
	mov.b32 	%f249, %r103;
	add.f32 	%f250, %f248, %f249;
	mov.b32 	%r104, %f250;
	shfl.sync.bfly.b32	%r105|%p28, %r104, 4, 31, -1;
	mov.b32 	%f251, %r105;
	add.f32 	%f252, %f250, %f251;
	mov.b32 	%r106, %f252;
	shfl.sync.bfly.b32	%r107|%p29, %r106, 2, 31, -1;
	mov.b32 	%f253, %r107;
	add.f32 	%f254, %f252, %f253;
	mov.b32 	%r108, %f254;
	shfl.sync.bfly.b32	%r109|%p30, %r108, 1, 31, -1;
	mov.b32 	%f255, %r109;
	add.f32 	%f19, %f254, %f255;
	bar.sync 	0;
	@%p25 bra 	$L__BB1_23;
	shl.b32 	%r110, %r3, 2;
	mov.u32 	%r111, _ZZN4cuda6kernel16block_reduce_sumEfE10sum_shared;
	add.s32 	%r112, %r111, %r110;
	st.shared.f32 	[%r112], %f19;
$L__BB1_23:
	setp.gt.u32 	%p31, %r1, 31;
	bar.sync 	0;
	@%p31 bra 	$L__BB1_28;
	setp.ge.u32 	%p32, %r1, %r4;
	mov.f32 	%f356, 0f00000000;
	@%p32 bra 	$L__BB1_26;
	shl.b32 	%r113, %r2, 2;
	mov.u32 	%r114, _ZZN4cuda6kernel16block_reduce_sumEfE10sum_shared;
	add.s32 	%r115, %r114, %r113;
	ld.shared.f32 	%f356, [%r115];
$L__BB1_26:
	setp.ne.s32 	%p33, %r2, 0;
	bar.warp.sync 	-1;
	mov.b32 	%r116, %f356;
	shfl.sync.bfly.b32	%r117|%p34, %r116, 16, 31, -1;
	mov.b32 	%f257, %r117;
	add.f32 	%f258, %f356, %f257;
	mov.b32 	%r118, %f258;
	shfl.sync.bfly.b32	%r119|%p35, %r118, 8, 31, -1;
	mov.b32 	%f259, %r119;
	add.f32 	%f260, %f258, %f259;
	mov.b32 	%r120, %f260;
	shfl.sync.bfly.b32	%r121|%p36, %r120, 4, 31, -1;
	mov.b32 	%f261, %r121;
	add.f32 	%f262, %f260, %f261;
	mov.b32 	%r122, %f262;
	shfl.sync.bfly.b32	%r123|%p37, %r122, 2, 31, -1;
	mov.b32 	%f263, %r123;
	add.f32 	%f264, %f262, %f263;
	mov.b32 	%r124, %f264;
	shfl.sync.bfly.b32	%r125|%p38, %r124, 1, 31, -1;
	mov.b32 	%f265, %r125;
	add.f32 	%f22, %f264, %f265;
	@%p33 bra 	$L__BB1_28;
	st.shared.f32 	[_ZZN4cuda6kernel16block_reduce_sumEfE13sum_broadcast], %f22;
$L__BB1_28:
	bar.sync 	0;
	ld.shared.f32 	%f23, [_ZZN4cuda6kernel16block_reduce_sumEfE13sum_broadcast];
	cvta.to.global.u64 	%rd34, %rd22;
	mul.wide.u32 	%rd35, %r6, 4;
	add.s64 	%rd15, %rd34, %rd35;
	setp.lt.u32 	%p39, %r5, 256;
	@%p39 bra 	$L__BB1_35;
	shr.u32 	%r27, %r5, 8;
	and.b32  	%r28, %r27, 3;
	setp.lt.u32 	%p40, %r5, 1024;
	mov.b32 	%r140, 0;
	@%p40 bra 	$L__BB1_32;
	and.b32  	%r140, %r27, 16777212;
	neg.s32 	%r136, %r140;
	add.s64 	%rd46, %rd2, 64;
	mov.b32 	%r137, 0;
$L__BB1_31:
	shl.b32 	%r128, %r137, 1;
	ld.local.v4.f32 	{%f266, %f267, %f268, %f269}, [%rd46+-64];
	ld.local.v4.f32 	{%f270, %f271, %f272, %f273}, [%rd46+-48];
	div.rn.f32 	%f274, %f266, %f23;
	div.rn.f32 	%f275, %f267, %f23;
	div.rn.f32 	%f276, %f268, %f23;
	div.rn.f32 	%f277, %f269, %f23;
	div.rn.f32 	%f278, %f270, %f23;
	div.rn.f32 	%f279, %f271, %f23;
	div.rn.f32 	%f280, %f272, %f23;
	div.rn.f32 	%f281, %f273, %f23;
	mul.wide.u32 	%rd36, %r128, 16;
	add.s64 	%rd37, %rd15, %rd36;
	st.global.v4.f32 	[%rd37], {%f274, %f275, %f276, %f277};
	st.global.v4.f32 	[%rd37+16], {%f278, %f279, %f280, %f281};
	ld.local.v4.f32 	{%f282, %f283, %f284, %f285}, [%rd46+-32];
	ld.local.v4.f32 	{%f286, %f287, %f288, %f289}, [%rd46+-16];
	div.rn.f32 	%f290, %f282, %f23;
	div.rn.f32 	%f291, %f283, %f23;
	div.rn.f32 	%f292, %f284, %f23;
	div.rn.f32 	%f293, %f285, %f23;
	div.rn.f32 	%f294, %f286, %f23;
	div.rn.f32 	%f295, %f287, %f23;
	div.rn.f32 	%f296, %f288, %f23;
	div.rn.f32 	%f297, %f289, %f23;
	st.global.v4.f32 	[%rd37+32], {%f290, %f291, %f292, %f293};
	st.global.v4.f32 	[%rd37+48], {%f294, %f295, %f296, %f297};
	ld.local.v4.f32 	{%f298, %f299, %f300, %f301}, [%rd46];
	ld.local.v4.f32 	{%f302, %f303, %f304, %f305}, [%rd46+16];
	div.rn.f32 	%f306, %f298, %f23;
	div.rn.f32 	%f307, %f299, %f23;
	div.rn.f32 	%f308, %f300, %f23;
	div.rn.f32 	%f309, %f301, %f23;
	div.rn.f32 	%f310, %f302, %f23;
	div.rn.f32 	%f311, %f303, %f23;
	div.rn.f32 	%f312, %f304, %f23;
	div.rn.f32 	%f313, %f305, %f23;
	st.global.v4.f32 	[%rd37+64], {%f306, %f307, %f308, %f309};
	st.global.v4.f32 	[%rd37+80], {%f310, %f311, %f312, %f313};
	ld.local.v4.f32 	{%f314, %f315, %f316, %f317}, [%rd46+32];
	ld.local.v4.f32 	{%f318, %f319, %f320, %f321}, [%rd46+48];
	div.rn.f32 	%f322, %f314, %f23;
	div.rn.f32 	%f323, %f315, %f23;
	div.rn.f32 	%f324, %f316, %f23;
	div.rn.f32 	%f325, %f317, %f23;
	div.rn.f32 	%f326, %f318, %f23;
	div.rn.f32 	%f327, %f319, %f23;
	div.rn.f32 	%f328, %f320, %f23;
	div.rn.f32 	%f329, %f321, %f23;
	st.global.v4.f32 	[%rd37+96], {%f322, %f323, %f324, %f325};
	st.global.v4.f32 	[%rd37+112], {%f326, %f327, %f328, %f329};
	add.s32 	%r137, %r137, 4;
	add.s32 	%r136, %r136, 4;
	add.s64 	%rd46, %rd46, 128;
	setp.ne.s32 	%p41, %r136, 0;
	@%p41 bra 	$L__BB1_31;
$L__BB1_32:
	setp.eq.s32 	%p42, %r28, 0;
	@%p42 bra 	$L__BB1_35;
	mul.wide.u32 	%rd38, %r140, 32;
	add.s64 	%rd39, %rd38, %rd2;
	add.s64 	%rd47, %rd39, 16;
	neg.s32 	%r139, %r28;
$L__BB1_34:
	.pragma "nounroll";
	shl.b32 	%r129, %r140, 1;
	ld.local.v4.f32 	{%f330, %f331, %f332, %f333}, [%rd47+-16];
	ld.local.v4.f32 	{%f334, %f335, %f336, %f337}, [%rd47];
	div.rn.f32 	%f338, %f330, %f23;
	div.rn.f32 	%f339, %f331, %f23;
	div.rn.f32 	%f340, %f332, %f23;
	div.rn.f32 	%f341, %f333, %f23;
	div.rn.f32 	%f342, %f334, %f23;
	div.rn.f32 	%f343, %f335, %f23;
	div.rn.f32 	%f344, %f336, %f23;
	div.rn.f32 	%f345, %f337, %f23;
	mul.wide.u32 	%rd40, %r129, 16;
	add.s64 	%rd41, %rd15, %rd40;
	st.global.v4.f32 	[%rd41], {%f338, %f339, %f340, %f341};
	st.global.v4.f32 	[%rd41+16], {%f342, %f343, %f344, %f345};
	add.s32 	%r140, %r140, 1;
	add.s64 	%rd47, %rd47, 32;
	add.s32 	%r139, %r139, 1;
	setp.ne.s32 	%p43, %r139, 0;
	@%p43 bra 	$L__BB1_34;
$L__BB1_35:
	ret;

}


// ===== COMPILED SASS (sm_100) =====

	.target	sm_100

	.elftype	@"ET_EXEC"


//--------------------- .note.nv.tkinfo           --------------------------
	.section	.note.nv.tkinfo,"",@"SHT_NOTE"
	.sectionflags	@"SHF_NOTE_NV_TKINFO"
	.tkinfo
        /*0018*/ 	.word	0x00000002
        /*0030*/ 	.string	""
        /*0030*/ 	.string	"ptxas"
        /*0030*/ 	.string	"Cuda compilation tools, release 13.0, V13.0.88"
        /*0030*/ 	.string	"Build cuda_13.0.r13.0/compiler.36424714_0"
        /*0030*/ 	.string	"-arch sm_100 -m 64 "



//--------------------- .note.nv.cuinfo           --------------------------
	.section	.note.nv.cuinfo,"",@"SHT_NOTE"
	.sectionflags	@"SHF_NOTE_NV_CUINFO"
        /*0018*/ 	.short	0x0002
        /*001a*/ 	.short	0x0064
        /*001c*/ 	.short	0x0082
	.zero		2


//--------------------- .nv.info                  --------------------------
	.section	.nv.info,"",@"SHT_CUDA_INFO"
	.align	4


	//----- nvinfo : EIATTR_REGCOUNT
	.align		4
        /*0000*/ 	.byte	0x04, 0x2f
        /*0002*/ 	.short	(.L_1 - .L_0)
	.align		4
.L_0:
        /*0004*/ 	.word	index@(_ZN4cuda6kernel20softmax_warp_per_rowEjjPfS1_)
        /*0008*/ 	.word	0x00000024


	//----- nvinfo : EIATTR_FRAME_SIZE
	.align		4
.L_1:
        /*000c*/ 	.byte	0x04, 0x11
        /*000e*/ 	.short	(.L_3 - .L_2)
	.align		4
.L_2:
        /*0010*/ 	.word	index@($__internal_1_$__cuda_sm3x_div_rn_noftz_f32_slowpath)
        /*0014*/ 	.word	0x00000080


	//----- nvinfo : EIATTR_FRAME_SIZE
	.align		4
.L_3:
        /*0018*/ 	.byte	0x04, 0x11
        /*001a*/ 	.short	(.L_5 - .L_4)
	.align		4
.L_4:
        /*001c*/ 	.word	index@(_ZN4cuda6kernel20softmax_warp_per_rowEjjPfS1_)
        /*0020*/ 	.word	0x00000080


	//----- nvinfo : EIATTR_REGCOUNT
	.align		4
.L_5:
        /*0024*/ 	.byte	0x04, 0x2f
        /*0026*/ 	.short	(.L_7 - .L_6)
	.align		4
.L_6:
        /*0028*/ 	.word	index@(_ZN4cuda6kernel21softmax_block_per_rowEjjPfS1_)
        /*002c*/ 	.word	0x00000026


	//----- nvinfo : EIATTR_FRAME_SIZE
	.align		4
.L_7:
        /*0030*/ 	.byte	0x04, 0x11
        /*0032*/ 	.short	(.L_9 - .L_8)
	.align		4
.L_8:
        /*0034*/ 	.word	index@($__internal_0_$__cuda_sm3x_div_rn_noftz_f32_slowpath)
        /*0038*/ 	.word	0x00000100


	//----- nvinfo : EIATTR_FRAME_SIZE
	.align		4
.L_9:
        /*003c*/ 	.byte	0x04, 0x11
        /*003e*/ 	.short	(.L_11 - .L_10)
	.align		4
.L_10:
        /*0040*/ 	.word	index@(_ZN4cuda6kernel21softmax_block_per_rowEjjPfS1_)
        /*0044*/ 	.word	0x00000100


	//----- nvinfo : EIATTR_MIN_STACK_SIZE
	.align		4
.L_11:
        /*0048*/ 	.byte	0x04, 0x12
        /*004a*/ 	.short	(.L_13 - .L_12)
	.align		4
.L_12:
        /*004c*/ 	.word	index@(_ZN4cuda6kernel21softmax_block_per_rowEjjPfS1_)
        /*0050*/ 	.word	0x00000100


	//----- nvinfo : EIATTR_MIN_STACK_SIZE
	.align		4
.L_13:
        /*0054*/ 	.byte	0x04, 0x12
        /*0056*/ 	.short	(.L_15 - .L_14)
	.align		4
.L_14:
        /*0058*/ 	.word	index@(_ZN4cuda6kernel20softmax_warp_per_rowEjjPfS1_)
        /*005c*/ 	.word	0x00000080
.L_15:


//--------------------- .nv.compat                --------------------------
	.section	.nv.compat,"",@"SHT_CUDA_COMPAT_INFO"
	.align	4
        /*0000*/ 	.byte	0x02, 0x09, 0x00, 0x00, 0x02, 0x02, 0x01, 0x00, 0x02, 0x05, 0x05, 0x00, 0x03, 0x07, 0x01, 0x01
        /*0010*/ 	.byte	0x02, 0x03, 0x00, 0x00, 0x02, 0x06, 0x01, 0x00, 0x04, 0x0b, 0x08, 0x00, 0x01, 0x00, 0x00, 0x00
        /*0020*/ 	.byte	0x00, 0x00, 0x00, 0x00


//--------------------- .nv.info._ZN4cuda6kernel21softmax_block_per_rowEjjPfS1_ --------------------------
	.section	.nv.info._ZN4cuda6kernel21softmax_block_per_rowEjjPfS1_,"",@"SHT_CUDA_INFO"
	.sectionflags	@""
	.align	4


	//----- nvinfo : EIATTR_CUDA_API_VERSION
	.align		4
        /*0000*/ 	.byte	0x04, 0x37
        /*0002*/ 	.short	(.L_17 - .L_16)
.L_16:
        /*0004*/ 	.word	0x00000082


	//----- nvinfo : EIATTR_KPARAM_INFO
	.align		4
.L_17:
        /*0008*/ 	.byte	0x04, 0x17
        /*000a*/ 	.short	(.L_19 - .L_18)
.L_18:
        /*000c*/ 	.word	0x00000000
        /*0010*/ 	.short	0x0003
        /*0012*/ 	.short	0x0010
        /*0014*/ 	.byte	0x00, 0xf5, 0x21, 0x00


	//----- nvinfo : EIATTR_KPARAM_INFO
	.align		4
.L_19:
        /*0018*/ 	.byte	0x04, 0x17
        /*001a*/ 	.short	(.L_21 - .L_20)
.L_20:
        /*001c*/ 	.word	0x00000000
        /*0020*/ 	.short	0x0002
        /*0022*/ 	.short	0x0008
        /*0024*/ 	.byte	0x00, 0xf5, 0x21, 0x00


	//----- nvinfo : EIATTR_KPARAM_INFO
	.align		4
.L_21:
        /*0028*/ 	.byte	0x04, 0x17
        /*002a*/ 	.short	(.L_23 - .L_22)
.L_22:
        /*002c*/ 	.word	0x00000000
        /*0030*/ 	.short	0x0001
        /*0032*/ 	.short	0x0004
        /*0034*/ 	.byte	0x00, 0xf0, 0x11, 0x00


	//----- nvinfo : EIATTR_KPARAM_INFO
	.align		4
.L_23:
        /*0038*/ 	.byte	0x04, 0x17
        /*003a*/ 	.short	(.L_25 - .L_24)
.L_24:
        /*003c*/ 	.word	0x00000000
        /*0040*/ 	.short	0x0000
        /*0042*/ 	.short	0x0000
        /*0044*/ 	.byte	0x00, 0xf0, 0x11, 0x00


	//----- nvinfo : EIATTR_SPARSE_MMA_MASK
	.align		4
.L_25:
        /*0048*/ 	.byte	0x03, 0x50
        /*004a*/ 	.short	0x0000


	//----- nvinfo : EIATTR_MAXREG_COUNT
	.align		4
        /*004c*/ 	.byte	0x03, 0x1b
        /*004e*/ 	.short	0x00ff


	//----- nvinfo : EIATTR_NUM_BARRIERS
	.align		4
        /*0050*/ 	.byte	0x02, 0x4c
        /*0052*/ 	.byte	0x01
	.zero		1


	//----- nvinfo : EIATTR_MERCURY_ISA_VERSION
	.align		4
        /*0054*/ 	.byte	0x03, 0x5f
        /*0056*/ 	.short	0x0101


	//----- nvinfo : EIATTR_COOP_GROUP_MASK_REGIDS
	.align		4
        /*0058*/ 	.byte	0x04, 0x29
        /*005a*/ 	.short	(.L_27 - .L_26)


	//   ....[0]....
.L_26:
        /*005c*/ 	.word	0xffffffff


	//   ....[1]....
        /*0060*/ 	.word	0xffffffff


	//   ....[2]....
        /*0064*/ 	.word	0xffffffff


	//   ....[3]....
        /*0068*/ 	.word	0xffffffff


	//   ....[4]....
        /*006c*/ 	.word	0xffffffff


	//   ....[5]....
        /*0070*/ 	.word	0xffffffff


	//   ....[6]....
        /*0074*/ 	.word	0xffffffff


	//   ....[7]....
        /*0078*/ 	.word	0xffffffff


	//   ....[8]....
        /*007c*/ 	.word	0xffffffff


	//   ....[9]....
        /*0080*/ 	.word	0xffffffff


	//   ....[10]....
        /*0084*/ 	.word	0xffffffff


	//   ....[11]....
        /*0088*/ 	.word	0xffffffff


	//   ....[12]....
        /*008c*/ 	.word	0xffffffff


	//   ....[13]....
        /*0090*/ 	.word	0xffffffff


	//   ....[14]....
        /*0094*/ 	.word	0xffffffff


	//   ....[15]....
        /*0098*/ 	.word	0xffffffff


	//   ....[16]....
        /*009c*/ 	.word	0xffffffff


	//   ....[17]....
        /*00a0*/ 	.word	0xffffffff


	//   ....[18]....
        /*00a4*/ 	.word	0xffffffff


	//   ....[19]....
        /*00a8*/ 	.word	0xffffffff


	//   ....[20]....
        /*00ac*/ 	.word	0xffffffff


	//   ....[21]....
        /*00b0*/ 	.word	0xffffffff


	//----- nvinfo : EIATTR_COOP_GROUP_INSTR_OFFSETS
	.align		4
.L_27:
        /*00b4*/ 	.byte	0x04, 0x28
        /*00b6*/ 	.short	(.L_29 - .L_28)


	//   ....[0]....
.L_28:
        /*00b8*/ 	.word	0x00000550


	//   ....[1]....
        /*00bc*/ 	.word	0x000005d0


	//   ....[2]....
        /*00c0*/ 	.word	0x00000600


	//   ....[3]....
        /*00c4*/ 	.word	0x00000630


	//   ....[4]....
        /*00c8*/ 	.word	0x00000650


	//   ....[5]....
        /*00cc*/ 	.word	0x00000740


	//   ....[6]....
        /*00d0*/ 	.word	0x00000750


	//   ....[7]....
        /*00d4*/ 	.word	0x00000780


	//   ....[8]....
        /*00d8*/ 	.word	0x000007a0


	//   ....[9]....
        /*00dc*/ 	.word	0x000007c0


	//   ....[10]....
        /*00e0*/ 	.word	0x000007e0


	//   ....[11]....
        /*00e4*/ 	.word	0x000011e0


	//   ....[12]....
        /*00e8*/ 	.word	0x00001250


	//   ....[13]....
        /*00ec*/ 	.word	0x00001290


	//   ....[14]....
        /*00f0*/ 	.word	0x000012b0


	//   ....[15]....
        /*00f4*/ 	.word	0x000012d0


	//   ....[16]....
        /*00f8*/ 	.word	0x000013c0


	//   ....[17]....
        /*00fc*/ 	.word	0x000013d0


	//   ....[18]....
        /*0100*/ 	.word	0x000013f0


	//   ....[19]....
        /*0104*/ 	.word	0x00001410


	//   ....[20]....
        /*0108*/ 	.word	0x00001430


	//   ....[21]....
        /*010c*/ 	.word	0x00001450


	//----- nvinfo : EIATTR_VRC_CTA_INIT_COUNT
	.align		4
.L_29:
        /*0110*/ 	.byte	0x02, 0x4a
	.zero		1
	.zero		1


	//----- nvinfo : EIATTR_EXIT_INSTR_OFFSETS
	.align		4
        /*0114*/ 	.byte	0x04, 0x1c
        /*0116*/ 	.short	(.L_31 - .L_30)


	//   ....[0]....
.L_30:
        /*0118*/ 	.word	0x000014e0


	//   ....[1]....
        /*011c*/ 	.word	0x00003330


	//   ....[2]....
        /*0120*/ 	.word	0x00003b20


	//----- nvinfo : EIATTR_CRS_STACK_SIZE
	.align		4
.L_31:
        /*0124*/ 	.byte	0x04, 0x1e
        /*0126*/ 	.short	(.L_33 - .L_32)
.L_32:
        /*0128*/ 	.word	0x00000000


	//----- nvinfo : EIATTR_CBANK_PARAM_SIZE
	.align		4
.L_33:
        /*012c*/ 	.byte	0x03, 0x19
        /*012e*/ 	.short	0x0018


	//----- nvinfo : EIATTR_PARAM_CBANK
	.align		4
        /*0130*/ 	.byte	0x04, 0x0a
        /*0132*/ 	.short	(.L_35 - .L_34)
	.align		4
.L_34:
        /*0134*/ 	.word	index@(.nv.constant0._ZN4cuda6kernel21softmax_block_per_rowEjjPfS1_)
        /*0138*/ 	.short	0x0380
        /*013a*/ 	.short	0x0018


	//----- nvinfo : EIATTR_SW_WAR
	.align		4
.L_35:
        /*013c*/ 	.byte	0x04, 0x36
        /*013e*/ 	.short	(.L_37 - .L_36)
.L_36:
        /*0140*/ 	.word	0x00000008
.L_37:


//--------------------- .nv.info._ZN4cuda6kernel20softmax_warp_per_rowEjjPfS1_ --------------------------
	.section	.nv.info._ZN4cuda6kernel20softmax_warp_per_rowEjjPfS1_,"",@"SHT_CUDA_INFO"
	.sectionflags	@""
	.align	4


	//----- nvinfo : EIATTR_CUDA_API_VERSION
	.align		4
        /*0000*/ 	.byte	0x04, 0x37
        /*0002*/ 	.short	(.L_39 - .L_38)
.L_38:
        /*0004*/ 	.word	0x00000082


	//----- nvinfo : EIATTR_KPARAM_INFO
	.align		4
.L_39:
        /*0008*/ 	.byte	0x04, 0x17
        /*000a*/ 	.short	(.L_41 - .L_40)
.L_40:
        /*000c*/ 	.word	0x00000000
        /*0010*/ 	.short	0x0003
        /*0012*/ 	.short	0x0010
        /*0014*/ 	.byte	0x00, 0xf5, 0x21, 0x00


	//----- nvinfo : EIATTR_KPARAM_INFO
	.align		4
.L_41:
        /*0018*/ 	.byte	0x04, 0x17
        /*001a*/ 	.short	(.L_43 - .L_42)
.L_42:
        /*001c*/ 	.word	0x00000000
        /*0020*/ 	.short	0x0002
        /*0022*/ 	.short	0x0008
        /*0024*/ 	.byte	0x00, 0xf5, 0x21, 0x00


	//----- nvinfo : EIATTR_KPARAM_INFO
	.align		4
.L_43:
        /*0028*/ 	.byte	0x04, 0x17
        /*002a*/ 	.short	(.L_45 - .L_44)
.L_44:
        /*002c*/ 	.word	0x00000000
        /*0030*/ 	.short	0x0001
        /*0032*/ 	.short	0x0004
        /*0034*/ 	.byte	0x00, 0xf0, 0x11, 0x00


	//----- nvinfo : EIATTR_KPARAM_INFO
	.align		4
.L_45:
        /*0038*/ 	.byte	0x04, 0x17
        /*003a*/ 	.short	(.L_47 - .L_46)
.L_46:
        /*003c*/ 	.word	0x00000000
        /*0040*/ 	.short	0x0000
        /*0042*/ 	.short	0x0000
        /*0044*/ 	.byte	0x00, 0xf0, 0x11, 0x00


	//----- nvinfo : EIATTR_SPARSE_MMA_MASK
	.align		4
.L_47:
        /*0048*/ 	.byte	0x03, 0x50
        /*004a*/ 	.short	0x0000


	//----- nvinfo : EIATTR_MAXREG_COUNT
	.align		4
        /*004c*/ 	.byte	0x03, 0x1b
        /*004e*/ 	.short	0x00ff


	//----- nvinfo : EIATTR_MERCURY_ISA_VERSION
	.align		4
        /*0050*/ 	.byte	0x03, 0x5f
        /*0052*/ 	.short	0x0101


	//----- nvinfo : EIATTR_COOP_GROUP_MASK_REGIDS
	.align		4
        /*0054*/ 	.byte	0x04, 0x29
        /*0056*/ 	.short	(.L_49 - .L_48)


	//   ....[0]....
.L_48:
        /*0058*/ 	.word	0xffffffff


	//   ....[1]....
        /*005c*/ 	.word	0xffffffff


	//   ....[2]....
        /*0060*/ 	.word	0xffffffff


	//   ....[3]....
        /*0064*/ 	.word	0xffffffff


	//   ....[4]....
        /*0068*/ 	.word	0xffffffff


	//----- nvinfo : EIATTR_COOP_GROUP_INSTR_OFFSETS
	.align		4
.L_49:
        /*006c*/ 	.byte	0x04, 0x28
        /*006e*/ 	.short	(.L_51 - .L_50)


	//   ....[0]....
.L_50:
        /*0070*/ 	.word	0x00000a70


	//   ....[1]....
        /*0074*/ 	.word	0x00000aa0


	//   ....[2]....
        /*0078*/ 	.word	0x00000ac0


	//   ....[3]....
        /*007c*/ 	.word	0x00000ae0


	//   ....[4]....
        /*0080*/ 	.word	0x00000b00


	//----- nvinfo : EIATTR_VRC_CTA_INIT_COUNT
	.align		4
.L_51:
        /*0084*/ 	.byte	0x02, 0x4a
	.zero		1
	.zero		1


	//----- nvinfo : EIATTR_EXIT_INSTR_OFFSETS
	.align		4
        /*0088*/ 	.byte	0x04, 0x1c
        /*008a*/ 	.short	(.L_53 - .L_52)


	//   ....[0]....
.L_52:
        /*008c*/ 	.word	0x00000b10


	//   ....[1]....
        /*0090*/ 	.word	0x00002990


	//   ....[2]....
        /*0094*/ 	.word	0x000038b0


	//   ....[3]....
        /*0098*/ 	.word	0x00004030


	//----- nvinfo : EIATTR_CRS_STACK_SIZE
	.align		4
.L_53:
        /*009c*/ 	.byte	0x04, 0x1e
        /*009e*/ 	.short	(.L_55 - .L_54)
.L_54:
        /*00a0*/ 	.word	0x00000000


	//----- nvinfo : EIATTR_CBANK_PARAM_SIZE
	.align		4
.L_55:
        /*00a4*/ 	.byte	0x03, 0x19
        /*00a6*/ 	.short	0x0018


	//----- nvinfo : EIATTR_PARAM_CBANK
	.align		4
        /*00a8*/ 	.byte	0x04, 0x0a
        /*00aa*/ 	.short	(.L_57 - .L_56)
	.align		4
.L_56:
        /*00ac*/ 	.word	index@(.nv.constant0._ZN4cuda6kernel20softmax_warp_per_rowEjjPfS1_)
        /*00b0*/ 	.short	0x0380
        /*00b2*/ 	.short	0x0018


	//----- nvinfo : EIATTR_SW_WAR
	.align		4
.L_57:
        /*00b4*/ 	.byte	0x04, 0x36
        /*00b6*/ 	.short	(.L_59 - .L_58)
.L_58:
        /*00b8*/ 	.word	0x00000008
.L_59:


//--------------------- .nv.callgraph             --------------------------
	.section	.nv.callgraph,"",@"SHT_CUDA_CALLGRAPH"
	.align	4
	.sectionentsize	8
	.align		4
        /*0000*/ 	.word	0x00000000
	.align		4
        /*0004*/ 	.word	0xffffffff
	.align		4
        /*0008*/ 	.word	0x00000000
	.align		4
        /*000c*/ 	.word	0xfffffffe
	.align		4
        /*0010*/ 	.word	0x00000000
	.align		4
        /*0014*/ 	.word	0xfffffffd
	.align		4
        /*0018*/ 	.word	0x00000000
	.align		4
        /*001c*/ 	.word	0xfffffffc


//--------------------- .text._ZN4cuda6kernel21softmax_block_per_rowEjjPfS1_ --------------------------
	.section	.text._ZN4cuda6kernel21softmax_block_per_rowEjjPfS1_,"ax",@progbits
	.align	128
        .global         _ZN4cuda6kernel21softmax_block_per_rowEjjPfS1_
        .type           _ZN4cuda6kernel21softmax_block_per_rowEjjPfS1_,@function
        .size           _ZN4cuda6kernel21softmax_block_per_rowEjjPfS1_,(.L_x_234 - _ZN4cuda6kernel21softmax_block_per_rowEjjPfS1_)
        .other          _ZN4cuda6kernel21softmax_block_per_rowEjjPfS1_,@"STO_CUDA_ENTRY STV_DEFAULT"
_ZN4cuda6kernel21softmax_block_per_rowEjjPfS1_:
.text._ZN4cuda6kernel21softmax_block_per_rowEjjPfS1_:
[----:B------:R-:W0:Y:S01]  /*0000*/  LDC R1, c[0x0][0x37c] ;  /* 0x0000df00ff017b82 */ /* 0x000e220000000800 */
[----:B------:R-:W1:Y:S07]  /*0010*/  LDCU UR4, c[0x0][0x360] ;  /* 0x00006c00ff0477ac */ /* 0x000e6e0008000800 */
[----:B------:R-:W2:Y:S01]  /*0020*/  LDC R7, c[0x0][0x384] ;  /* 0x0000e100ff077b82 */ /* 0x000ea20000000800 */
[----:B0-----:R-:W-:Y:S01]  /*0030*/  IADD3 R1, PT, PT, R1, -0x100, RZ ;  /* 0xffffff0001017810 */ /* 0x001fe20007ffe0ff */
[----:B------:R-:W0:Y:S01]  /*0040*/  LDCU.64 UR8, c[0x0][0x358] ;  /* 0x00006b00ff0877ac */ /* 0x000e220008000a00 */
[----:B------:R-:W-:-:S05]  /*0050*/  MOV R27, RZ ;  /* 0x000000ff001b7202 */ /* 0x000fca0000000f00 */
[----:B------:R-:W2:Y:S01]  /*0060*/  S2UR UR5, SR_CTAID.X ;  /* 0x00000000000579c3 */ /* 0x000ea20000002500 */
[----:B-1----:R-:W-:-:S06]  /*0070*/  USHF.R.U32.HI UR4, URZ, 0x5, UR4 ;  /* 0x00000005ff047899 */ /* 0x002fcc0008011604 */
[----:B------:R-:W-:Y:S02]  /*0080*/  IADD3 R5, PT, PT, RZ, -UR4, RZ ;  /* 0x80000004ff057c10 */ /* 0x000fe4000fffe0ff */
[----:B------:R-:W-:Y:S01]  /*0090*/  ISETP.NE.U32.AND P2, PT, RZ, UR4, PT ;  /* 0x00000004ff007c0c */ /* 0x000fe2000bf45070 */
[----:B------:R-:W1:Y:S08]  /*00a0*/  I2F.U32.RP R4, UR4 ;  /* 0x0000000400047d06 */ /* 0x000e700008209000 */
[----:B-1----:R-:W1:Y:S02]  /*00b0*/  MUFU.RCP R4, R4 ;  /* 0x0000000400047308 */ /* 0x002e640000001000 */
[----:B-1----:R-:W-:Y:S01]  /*00c0*/  IADD3 R2, PT, PT, R4, 0xffffffe, RZ ;  /* 0x0ffffffe04027810 */ /* 0x002fe20007ffe0ff */
[----:B--2---:R-:W-:-:S05]  /*00d0*/  IMAD R4, R7, UR5, RZ ;  /* 0x0000000507047c24 */ /* 0x004fca000f8e02ff */
[----:B------:R1:W2:Y:S02]  /*00e0*/  F2I.FTZ.U32.TRUNC.NTZ R3, R2 ;  /* 0x0000000200037305 */ /* 0x0002a4000021f000 */
[----:B-1----:R-:W-:Y:S02]  /*00f0*/  HFMA2 R2, -RZ, RZ, 0, 0 ;  /* 0x00000000ff027431 */ /* 0x002fe400000001ff */
[----:B--2---:R-:W-:-:S04]  /*0100*/  IMAD R5, R5, R3, RZ ;  /* 0x0000000305057224 */ /* 0x004fc800078e02ff */
[----:B------:R-:W-:Y:S02]  /*0110*/  IMAD.HI.U32 R0, R3, R5, R2 ;  /* 0x0000000503007227 */ /* 0x000fe400078e0002 */
[----:B------:R-:W1:Y:S04]  /*0120*/  S2R R2, SR_TID.X ;  /* 0x0000000000027919 */ /* 0x000e680000002100 */
[----:B------:R-:W-:-:S05]  /*0130*/  IMAD.HI.U32 R0, R0, R7, RZ ;  /* 0x0000000700007227 */ /* 0x000fca00078e00ff */
[----:B------:R-:W-:-:S05]  /*0140*/  IADD3 R6, PT, PT, -R0, RZ, RZ ;  /* 0x000000ff00067210 */ /* 0x000fca0007ffe1ff */
[----:B------:R-:W-:-:S05]  /*0150*/  IMAD R3, R6, UR4, R7 ;  /* 0x0000000406037c24 */ /* 0x000fca000f8e0207 */
[----:B------:R-:W-:-:S13]  /*0160*/  ISETP.GE.U32.AND P0, PT, R3, UR4, PT ;  /* 0x0000000403007c0c */ /* 0x000fda000bf06070 */
[----:B------:R-:W-:Y:S02]  /*0170*/  @P0 IADD3 R3, PT, PT, R3, -UR4, RZ ;  /* 0x8000000403030c10 */ /* 0x000fe4000fffe0ff */
[----:B------:R-:W-:Y:S02]  /*0180*/  @P0 IADD3 R0, PT, PT, R0, 0x1, RZ ;  /* 0x0000000100000810 */ /* 0x000fe40007ffe0ff */
[----:B------:R-:W-:Y:S02]  /*0190*/  ISETP.GE.U32.AND P1, PT, R3, UR4, PT ;  /* 0x0000000403007c0c */ /* 0x000fe4000bf26070 */
[----:B-1----:R-:W-:Y:S02]  /*01a0*/  SHF.R.U32.HI R3, RZ, 0x5, R2 ;  /* 0x00000005ff037819 */ /* 0x002fe40000011602 */
[----:B------:R-:W-:-:S09]  /*01b0*/  LOP3.LUT R20, R2, 0x1f, RZ, 0xc0, !PT ;  /* 0x0000001f02147812 */ /* 0x000fd200078ec0ff */
[----:B------:R-:W-:Y:S02]  /*01c0*/  @P1 IADD3 R0, PT, PT, R0, 0x1, RZ ;  /* 0x0000000100001810 */ /* 0x000fe40007ffe0ff */
[----:B------:R-:W-:-:S04]  /*01d0*/  @!P2 LOP3.LUT R0, RZ, UR4, RZ, 0x33, !PT ;  /* 0x00000004ff00ac12 */ /* 0x000fc8000f8e33ff */
[----:B------:R-:W-:Y:S01]  /*01e0*/  ISETP.GE.U32.AND P0, PT, R0, 0x80, PT ;  /* 0x000000800000780c */ /* 0x000fe20003f06070 */
[----:B------:R-:W-:Y:S01]  /*01f0*/  IMAD R4, R3, R0, R4 ;  /* 0x0000000003047224 */ /* 0x000fe200078e0204 */
[--C-:B------:R-:W-:Y:S02]  /*0200*/  SHF.R.U32.HI R5, RZ, 0x5, R0.reuse ;  /* 0x00000005ff057819 */ /* 0x100fe40000011600 */
[----:B------:R-:W-:-:S03]  /*0210*/  SHF.R.U32.HI R22, RZ, 0x7, R0 ;  /* 0x00000007ff167819 */ /* 0x000fc60000011600 */
[----:B------:R-:W-:-:S06]  /*0220*/  IMAD R32, R20, R5, R4 ;  /* 0x0000000514207224 */ /* 0x000fcc00078e0204 */
[----:B0-----:R-:W-:Y:S05]  /*0230*/  @!P0 BRA `(.L_x_0) ;  /* 0x0000000000c48947 */ /* 0x001fea0003800000 */
[----:B------:R-:W0:Y:S01]  /*0240*/  LDC.64 R28, c[0x0][0x388] ;  /* 0x0000e200ff1c7b82 */ /* 0x000e220000000a00 */
[----:B------:R-:W-:Y:S02]  /*0250*/  ISETP.GE.U32.AND P0, PT, R0, 0x200, PT ;  /* 0x000002000000780c */ /* 0x000fe40003f06070 */
[----:B------:R-:W-:Y:S02]  /*0260*/  VIMNMX.U32 R4, PT, PT, R22, 0x1, !PT ;  /* 0x0000000116047848 */ /* 0x000fe40007fe0000 */
[----:B------:R-:W-:Y:S02]  /*0270*/  MOV R27, RZ ;  /* 0x000000ff001b7202 */ /* 0x000fe40000000f00 */
[----:B------:R-:W-:Y:S02]  /*0280*/  LOP3.LUT R23, R4, 0x3, RZ, 0xc0, !PT ;  /* 0x0000000304177812 */ /* 0x000fe400078ec0ff */
[----:B------:R-:W-:Y:S02]  /*0290*/  MOV R21, RZ ;  /* 0x000000ff00157202 */ /* 0x000fe40000000f00 */
[----:B------:R-:W-:Y:S01]  /*02a0*/  ISETP.NE.AND P1, PT, R23, RZ, PT ;  /* 0x000000ff1700720c */ /* 0x000fe20003f25270 */
[----:B0-----:R-:W-:-:S02]  /*02b0*/  IMAD.WIDE.U32 R28, R32, 0x4, R28 ;  /* 0x00000004201c7825 */ /* 0x001fc400078e001c */
[----:B------:R-:W-:Y:S10]  /*02c0*/  @!P0 BRA `(.L_x_1) ;  /* 0x00000000006c8947 */ /* 0x000ff40003800000 */
[----:B------:R-:W-:Y:S01]  /*02d0*/  LOP3.LUT R21, R4, 0x1fffffc, RZ, 0xc0, !PT ;  /* 0x01fffffc04157812 */ /* 0x000fe200078ec0ff */
[----:B------:R-:W-:Y:S01]  /*02e0*/  HFMA2 R27, -RZ, RZ, 0, 0 ;  /* 0x00000000ff1b7431 */ /* 0x000fe200000001ff */
[----:B------:R-:W-:Y:S02]  /*02f0*/  IADD3 R24, PT, PT, R1, 0x20, RZ ;  /* 0x0000002001187810 */ /* 0x000fe40007ffe0ff */
[----:B------:R-:W-:Y:S02]  /*0300*/  MOV R25, RZ ;  /* 0x000000ff00197202 */ /* 0x000fe40000000f00 */
[----:B------:R-:W-:-:S07]  /*0310*/  IADD3 R26, PT, PT, -R21, RZ, RZ ;  /* 0x000000ff151a7210 */ /* 0x000fce0007ffe1ff */
.L_x_2:
[----:B------:R-:W-:-:S05]  /*0320*/  IMAD.WIDE.U32 R30, R25, 0x10, R28 ;  /* 0x00000010191e7825 */ /* 0x000fca00078e001c */
[----:B------:R-:W2:Y:S04]  /*0330*/  LDG.E.128 R4, desc[UR8][R30.64] ;  /* 0x000000081e047981 */ /* 0x000ea8000c1e1d00 */
[----:B------:R-:W3:Y:S04]  /*0340*/  LDG.E.128 R8, desc[UR8][R30.64+0x10] ;  /* 0x000010081e087981 */ /* 0x000ee8000c1e1d00 */
[----:B------:R-:W4:Y:S04]  /*0350*/  LDG.E.128 R12, desc[UR8][R30.64+0x20] ;  /* 0x000020081e0c7981 */ /* 0x000f28000c1e1d00 */
[----:B------:R-:W5:Y:S01]  /*0360*/  LDG.E.128 R16, desc[UR8][R30.64+0x30] ;  /* 0x000030081e107981 */ /* 0x000f62000c1e1d00 */
[----:B------:R-:W-:-:S04]  /*0370*/  IADD3 R26, PT, PT, R26, 0x4, RZ ;  /* 0x000000041a1a7810 */ /* 0x000fc80007ffe0ff */
[----:B------:R-:W-:Y:S02]  /*0380*/  ISETP.NE.AND P0, PT, R26, RZ, PT ;  /* 0x000000ff1a00720c */ /* 0x000fe40003f05270 */
[----:B------:R-:W-:Y:S02]  /*0390*/  IADD3 R25, PT, PT, R25, 0x4, RZ ;  /* 0x0000000419197810 */ /* 0x000fe40007ffe0ff */
[----:B--2---:R-:W-:Y:S01]  /*03a0*/  FMNMX3 R27, R27, R4, R5, !PT ;  /* 0x000000041b1b7276 */ /* 0x004fe20007800005 */
[----:B------:R-:W-:Y:S03]  /*03b0*/  STL.128 [R24+-0x20], R4 ;  /* 0xffffe00418007387 */ /* 0x000fe60000100c00 */
[----:B------:R-:W-:-:S04]  /*03c0*/  FMNMX3 R27, R27, R6, R7, !PT ;  /* 0x000000061b1b7276 */ /* 0x000fc80007800007 */
[----:B---3--:R-:W-:-:S04]  /*03d0*/  FMNMX3 R27, R27, R8, R9, !PT ;  /* 0x000000081b1b7276 */ /* 0x008fc80007800009 */
[----:B------:R-:W-:-:S04]  /*03e0*/  FMNMX3 R27, R27, R10, R11, !PT ;  /* 0x0000000a1b1b7276 */ /* 0x000fc8000780000b */
[----:B----4-:R-:W-:-:S04]  /*03f0*/  FMNMX3 R27, R27, R12, R13, !PT ;  /* 0x0000000c1b1b7276 */ /* 0x010fc8000780000d */
[----:B------:R-:W-:Y:S01]  /*0400*/  FMNMX3 R27, R27, R14, R15, !PT ;  /* 0x0000000e1b1b7276 */ /* 0x000fe2000780000f */
[----:B------:R-:W-:Y:S03]  /*0410*/  STL.128 [R24+-0x10], R8 ;  /* 0xfffff00818007387 */ /* 0x000fe60000100c00 */
[----:B-----5:R-:W-:Y:S01]  /*0420*/  FMNMX3 R27, R27, R16, R17, !PT ;  /* 0x000000101b1b7276 */ /* 0x020fe20007800011 */
[----:B------:R-:W-:Y:S03]  /*0430*/  STL.128 [R24], R12 ;  /* 0x0000000c18007387 */ /* 0x000fe60000100c00 */
[----:B------:R-:W-:Y:S01]  /*0440*/  FMNMX3 R27, R27, R18, R19, !PT ;  /* 0x000000121b1b7276 */ /* 0x000fe20007800013 */
[----:B------:R0:W-:Y:S02]  /*0450*/  STL.128 [R24+0x10], R16 ;  /* 0x0000101018007387 */ /* 0x0001e40000100c00 */
[----:B0-----:R-:W-:Y:S01]  /*0460*/  IADD3 R24, PT, PT, R24, 0x40, RZ ;  /* 0x0000004018187810 */ /* 0x001fe20007ffe0ff */
[----:B------:R-:W-:Y:S06]  /*0470*/  @P0 BRA `(.L_x_2) ;  /* 0xfffffffc00a80947 */ /* 0x000fec000383ffff */
.L_x_1:
[----:B------:R-:W-:Y:S05]  /*0480*/  @!P1 BRA `(.L_x_0) ;  /* 0x0000000000309947 */ /* 0x000fea0003800000 */
[----:B------:R-:W-:Y:S02]  /*0490*/  IADD3 R23, PT, PT, -R23, RZ, RZ ;  /* 0x000000ff17177210 */ /* 0x000fe40007ffe1ff */
[----:B------:R-:W-:-:S07]  /*04a0*/  LEA R8, R21, R1, 0x4 ;  /* 0x0000000115087211 */ /* 0x000fce00078e20ff */
.L_x_3:
[----:B------:R-:W-:-:S06]  /*04b0*/  IMAD.WIDE.U32 R4, R21, 0x10, R28 ;  /* 0x0000001015047825 */ /* 0x000fcc00078e001c */
[----:B------:R-:W2:Y:S01]  /*04c0*/  LDG.E.128 R4, desc[UR8][R4.64] ;  /* 0x0000000804047981 */ /* 0x000ea2000c1e1d00 */
[----:B------:R-:W-:Y:S02]  /*04d0*/  IADD3 R23, PT, PT, R23, 0x1, RZ ;  /* 0x0000000117177810 */ /* 0x000fe40007ffe0ff */
[----:B------:R-:W-:Y:S02]  /*04e0*/  IADD3 R21, PT, PT, R21, 0x1, RZ ;  /* 0x0000000115157810 */ /* 0x000fe40007ffe0ff */
[----:B------:R-:W-:Y:S02]  /*04f0*/  ISETP.NE.AND P0, PT, R23, RZ, PT ;  /* 0x000000ff1700720c */ /* 0x000fe40003f05270 */
[----:B--2---:R-:W-:Y:S01]  /*0500*/  FMNMX3 R27, R27, R4, R5, !PT ;  /* 0x000000041b1b7276 */ /* 0x004fe20007800005 */
[----:B------:R0:W-:Y:S03]  /*0510*/  STL.128 [R8], R4 ;  /* 0x0000000408007387 */ /* 0x0001e60000100c00 */
[----:B------:R-:W-:-:S02]  /*0520*/  FMNMX3 R27, R27, R6, R7, !PT ;  /* 0x000000061b1b7276 */ /* 0x000fc40007800007 */
[----:B0-----:R-:W-:-:S05]  /*0530*/  IADD3 R8, PT, PT, R8, 0x10, RZ ;  /* 0x0000001008087810 */ /* 0x001fca0007ffe0ff */
[----:B------:R-:W-:Y:S05]  /*0540*/  @P0 BRA `(.L_x_3) ;  /* 0xfffffffc00d80947 */ /* 0x000fea000383ffff */
.L_x_0:
[----:B------:R-:W0:Y:S01]  /*0550*/  SHFL.BFLY PT, R4, R27, 0x10, 0x1f ;  /* 0x0e001f001b047f89 */ /* 0x000e2200000e0000 */
[----:B------:R-:W-:Y:S01]  /*0560*/  BAR.SYNC.DEFER_BLOCKING 0x0 ;  /* 0x0000000000007b1d */ /* 0x000fe20000010000 */
[----:B------:R-:W-:Y:S02]  /*0570*/  ISETP.NE.AND P0, PT, R20, RZ, PT ;  /* 0x000000ff1400720c */ /* 0x000fe40003f05270 */
[----:B------:R-:W-:-:S11]  /*0580*/  ISETP.GT.U32.AND P1, PT, R2, 0x1f, PT ;  /* 0x0000001f0200780c */ /* 0x000fd60003f24070 */
[----:B------:R-:W1:Y:S01]  /*0590*/  @!P0 S2R R10, SR_CgaCtaId ;  /* 0x00000000000a8919 */ /* 0x000e620000008800 */
[----:B------:R-:W-:-:S04]  /*05a0*/  @!P0 MOV R9, 0x400 ;  /* 0x0000040000098802 */ /* 0x000fc80000000f00 */
[----:B------:R-:W-:Y:S02]  /*05b0*/  @!P0 IADD3 R9, PT, PT, R9, 0x84, RZ ;  /* 0x0000008409098810 */ /* 0x000fe40007ffe0ff */
[----:B0-----:R-:W-:-:S05]  /*05c0*/  FMNMX R4, R4, R27, !PT ;  /* 0x0000001b04047209 */ /* 0x001fca0007800000 */
[----:B------:R-:W0:Y:S02]  /*05d0*/  SHFL.BFLY PT, R5, R4, 0x8, 0x1f ;  /* 0x0d001f0004057f89 */ /* 0x000e2400000e0000 */
[----:B0-----:R-:W-:Y:S02]  /*05e0*/  FMNMX R5, R4, R5, !PT ;  /* 0x0000000504057209 */ /* 0x001fe40007800000 */
[----:B-1----:R-:W-:-:S03]  /*05f0*/  @!P0 LEA R4, R10, R9, 0x18 ;  /* 0x000000090a048211 */ /* 0x002fc600078ec0ff */
[----:B------:R-:W0:Y:S01]  /*0600*/  SHFL.BFLY PT, R6, R5, 0x4, 0x1f ;  /* 0x0c801f0005067f89 */ /* 0x000e2200000e0000 */
[----:B------:R-:W-:Y:S02]  /*0610*/  @!P0 LEA R4, R3, R4, 0x2 ;  /* 0x0000000403048211 */ /* 0x000fe400078e10ff */
[----:B0-----:R-:W-:-:S05]  /*0620*/  FMNMX R6, R5, R6, !PT ;  /* 0x0000000605067209 */ /* 0x001fca0007800000 */
[----:B------:R-:W0:Y:S02]  /*0630*/  SHFL.BFLY PT, R7, R6, 0x2, 0x1f ;  /* 0x0c401f0006077f89 */ /* 0x000e2400000e0000 */
[----:B0-----:R-:W-:-:S05]  /*0640*/  FMNMX R7, R6, R7, !PT ;  /* 0x0000000706077209 */ /* 0x001fca0007800000 */
[----:B------:R-:W0:Y:S02]  /*0650*/  SHFL.BFLY PT, R8, R7, 0x1, 0x1f ;  /* 0x0c201f0007087f89 */ /* 0x000e2400000e0000 */
[----:B0-----:R-:W-:-:S05]  /*0660*/  FMNMX R5, R7, R8, !PT ;  /* 0x0000000807057209 */ /* 0x001fca0007800000 */
[----:B------:R0:W-:Y:S01]  /*0670*/  @!P0 STS [R4], R5 ;  /* 0x0000000504008388 */ /* 0x0001e20000000800 */
[----:B------:R-:W-:Y:S06]  /*0680*/  BAR.SYNC.DEFER_BLOCKING 0x0 ;  /* 0x0000000000007b1d */ /* 0x000fec0000010000 */
[----:B------:R-:W-:Y:S05]  /*0690*/  @P1 BRA `(.L_x_4) ;  /* 0x00000000005c1947 */ /* 0x000fea0003800000 */
[----:B------:R-:W-:Y:S01]  /*06a0*/  ISETP.GE.U32.AND P1, PT, R2, UR4, PT ;  /* 0x0000000402007c0c */ /* 0x000fe2000bf26070 */
[----:B------:R-:W1:Y:S01]  /*06b0*/  @!P0 S2R R11, SR_CgaCtaId ;  /* 0x00000000000b8919 */ /* 0x000e620000008800 */
[----:B------:R-:W-:-:S11]  /*06c0*/  @!P0 MOV R10, 0x400 ;  /* 0x00000400000a8802 */ /* 0x000fd60000000f00 */
[----:B0-----:R-:W0:Y:S01]  /*06d0*/  @!P1 S2R R5, SR_CgaCtaId ;  /* 0x0000000000059919 */ /* 0x001e220000008800 */
[----:B------:R-:W-:-:S04]  /*06e0*/  @!P1 MOV R4, 0x400 ;  /* 0x0000040000049802 */ /* 0x000fc80000000f00 */
[----:B------:R-:W-:-:S04]  /*06f0*/  @!P1 IADD3 R4, PT, PT, R4, 0x84, RZ ;  /* 0x0000008404049810 */ /* 0x000fc80007ffe0ff */
[----:B0-----:R-:W-:Y:S01]  /*0700*/  @!P1 LEA R5, R5, R4, 0x18 ;  /* 0x0000000405059211 */ /* 0x001fe200078ec0ff */
[----:B------:R-:W-:-:S03]  /*0710*/  HFMA2 R4, -RZ, RZ, 0, 0 ;  /* 0x00000000ff047431 */ /* 0x000fc600000001ff */
[----:B------:R-:W-:-:S05]  /*0720*/  @!P1 LEA R5, R20, R5, 0x2 ;  /* 0x0000000514059211 */ /* 0x000fca00078e10ff */
[----:B------:R-:W0:Y:S01]  /*0730*/  @!P1 LDS R4, [R5] ;  /* 0x0000000005049984 */ /* 0x000e220000000800 */
[----:B------:R-:W-:Y:S05]  /*0740*/  WARPSYNC.ALL ;  /* 0x0000000000007948 */ /* 0x000fea0003800000 */
[----:B0-----:R-:W0:Y:S02]  /*0750*/  SHFL.BFLY PT, R7, R4, 0x10, 0x1f ;  /* 0x0e001f0004077f89 */ /* 0x001e2400000e0000 */
[----:B0-----:R-:W-:Y:S02]  /*0760*/  FMNMX R7, R7, R4, !PT ;  /* 0x0000000407077209 */ /* 0x001fe40007800000 */
[----:B-1----:R-:W-:-:S03]  /*0770*/  @!P0 LEA R4, R11, R10, 0x18 ;  /* 0x0000000a0b048211 */ /* 0x002fc600078ec0ff */
[----:B------:R-:W0:Y:S02]  /*0780*/  SHFL.BFLY PT, R6, R7, 0x8, 0x1f ;  /* 0x0d001f0007067f89 */ /* 0x000e2400000e0000 */
[----:B0-----:R-:W-:-:S05]  /*0790*/  FMNMX R6, R7, R6, !PT ;  /* 0x0000000607067209 */ /* 0x001fca0007800000 */
[----:B------:R-:W0:Y:S02]  /*07a0*/  SHFL.BFLY PT, R9, R6, 0x4, 0x1f ;  /* 0x0c801f0006097f89 */ /* 0x000e2400000e0000 */
[----:B0-----:R-:W-:-:S05]  /*07b0*/  FMNMX R9, R6, R9, !PT ;  /* 0x0000000906097209 */ /* 0x001fca0007800000 */
[----:B------:R-:W0:Y:S02]  /*07c0*/  SHFL.BFLY PT, R8, R9, 0x2, 0x1f ;  /* 0x0c401f0009087f89 */ /* 0x000e2400000e0000 */
[----:B0-----:R-:W-:-:S05]  /*07d0*/  FMNMX R8, R9, R8, !PT ;  /* 0x0000000809087209 */ /* 0x001fca0007800000 */
[----:B------:R-:W0:Y:S02]  /*07e0*/  SHFL.BFLY PT, R5, R8, 0x1, 0x1f ;  /* 0x0c201f0008057f89 */ /* 0x000e2400000e0000 */
[----:B0-----:R-:W-:-:S05]  /*07f0*/  FMNMX R5, R8, R5, !PT ;  /* 0x0000000508057209 */ /* 0x001fca0007800000 */
[----:B------:R1:W-:Y:S02]  /*0800*/  @!P0 STS [R4+0x104], R5 ;  /* 0x0001040504008388 */ /* 0x0003e40000000800 */
.L_x_4:
[----:B------:R-:W-:Y:S05]  /*0810*/  WARPSYNC.ALL ;  /* 0x0000000000007948 */ /* 0x000fea0003800000 */
[----:B------:R-:W2:Y:S08]  /*0820*/  S2UR UR6, SR_CgaCtaId ;  /* 0x00000000000679c3 */ /* 0x000eb00000008800 */
[----:B------:R-:W-:Y:S01]  /*0830*/  BAR.SYNC.DEFER_BLOCKING 0x0 ;  /* 0x0000000000007b1d */ /* 0x000fe20000010000 */
[----:B------:R-:W-:-:S02]  /*0840*/  ISETP.GE.U32.AND P0, PT, R0, 0x80, PT ;  /* 0x000000800000780c */ /* 0x000fc40003f06070 */
[----:B------:R-:W-:-:S03]  /*0850*/  MOV R13, RZ ;  /* 0x000000ff000d7202 */ /* 0x000fc60000000f00 */
[----:B------:R-:W-:Y:S02]  /*0860*/  UMOV UR5, 0x400 ;  /* 0x0000040000057882 */ /* 0x000fe40000000000 */
[----:B--2---:R-:W-:-:S06]  /*0870*/  ULEA UR5, UR6, UR5, 0x18 ;  /* 0x0000000506057291 */ /* 0x004fcc000f8ec0ff */
[----:B------:R-:W-:Y:S06]  /*0880*/  @!P0 BRA `(.L_x_5) ;  /* 0x0000000800548947 */ /* 0x000fec0003800000 */
[----:B------:R-:W-:Y:S01]  /*0890*/  ISETP.GE.U32.AND P0, PT, R0, 0x100, PT ;  /* 0x000001000000780c */ /* 0x000fe20003f06070 */
[----:B------:R-:W2:Y:S01]  /*08a0*/  LDS R12, [UR5+0x104] ;  /* 0x00010405ff0c7984 */ /* 0x000ea20008000800 */
[----:B01----:R-:W-:Y:S01]  /*08b0*/  HFMA2 R4, -RZ, RZ, 0, 0 ;  /* 0x00000000ff047431 */ /* 0x003fe200000001ff */
[----:B------:R-:W-:Y:S02]  /*08c0*/  VIMNMX.U32 R22, PT, PT, R22, 0x1, !PT ;  /* 0x0000000116167848 */ /* 0x000fe40007fe0000 */
[----:B------:R-:W-:-:S08]  /*08d0*/  MOV R13, RZ ;  /* 0x000000ff000d7202 */ /* 0x000fd00000000f00 */
[----:B------:R-:W-:Y:S05]  /*08e0*/  @!P0 BRA `(.L_x_6) ;  /* 0x00000004007c8947 */ /* 0x000fea0003800000 */
[----:B------:R-:W-:Y:S02]  /*08f0*/  LOP3.LUT R15, R22, 0x1fffffe, RZ, 0xc0, !PT ;  /* 0x01fffffe160f7812 */ /* 0x000fe400078ec0ff */
[----:B------:R-:W-:Y:S02]  /*0900*/  IADD3 R16, PT, PT, R1, 0x10, RZ ;  /* 0x0000001001107810 */ /* 0x000fe40007ffe0ff */
[----:B------:R-:W-:Y:S02]  /*0910*/  MOV R13, RZ ;  /* 0x000000ff000d7202 */ /* 0x000fe40000000f00 */
[----:B------:R-:W-:-:S07]  /*0920*/  IADD3 R14, PT, PT, -R15, RZ, RZ ;  /* 0x000000ff0f0e7210 */ /* 0x000fce0007ffe1ff */
.L_x_7:
[----:B------:R-:W2:Y:S04]  /*0930*/  LDL.128 R4, [R16+-0x10] ;  /* 0xfffff00010047983 */ /* 0x000ea80000100c00 */
[----:B------:R-:W3:Y:S01]  /*0940*/  LDL.128 R8, [R16] ;  /* 0x0000000010087983 */ /* 0x000ee20000100c00 */
[----:B------:R-:W-:Y:S01]  /*0950*/  HFMA2 R18, -RZ, RZ, 3.7421875, 0 ;  /* 0x437c0000ff127431 */ /* 0x000fe200000001ff */
[----:B------:R-:W-:Y:S02]  /*0960*/  MOV R17, 0x3bbb989d ;  /* 0x3bbb989d00117802 */ /* 0x000fe40000000f00 */
[----:B------:R-:W-:-:S04]  /*0970*/  IADD3 R14, PT, PT, R14, 0x2, RZ ;  /* 0x000000020e0e7810 */ /* 0x000fc80007ffe0ff */
[----:B------:R-:W-:Y:S01]  /*0980*/  ISETP.NE.AND P0, PT, R14, RZ, PT ;  /* 0x000000ff0e00720c */ /* 0x000fe20003f05270 */
[C---:B--2---:R-:W-:Y:S01]  /*0990*/  FADD R28, -R12.reuse, R4 ;  /* 0x000000040c1c7221 */ /* 0x044fe20000000100 */
[C---:B------:R-:W-:Y:S01]  /*09a0*/  FADD R24, -R12.reuse, R5 ;  /* 0x000000050c187221 */ /* 0x040fe20000000100 */
[----:B------:R-:W-:Y:S02]  /*09b0*/  FADD R26, -R12, R6 ;  /* 0x000000060c1a7221 */ /* 0x000fe40000000100 */
[-C--:B------:R-:W-:Y:S01]  /*09c0*/  FFMA.SAT R19, R28, R17.reuse, 0.5 ;  /* 0x3f0000001c137423 */ /* 0x080fe20000002011 */
[----:B---3--:R-:W-:Y:S01]  /*09d0*/  FADD R10, -R12, R10 ;  /* 0x0000000a0c0a7221 */ /* 0x008fe20000000100 */
[-C--:B------:R-:W-:Y:S02]  /*09e0*/  FFMA.SAT R21, R26, R17.reuse, 0.5 ;  /* 0x3f0000001a157423 */ /* 0x080fe40000002011 */
[-C--:B------:R-:W-:Y:S01]  /*09f0*/  FFMA.RM R4, R19, R18.reuse, 12582913 ;  /* 0x4b40000113047423 */ /* 0x080fe20000004012 */
[----:B------:R-:W-:Y:S01]  /*0a00*/  FFMA.SAT R19, R24, R17, 0.5 ;  /* 0x3f00000018137423 */ /* 0x000fe20000002011 */
[----:B------:R-:W-:-:S02]  /*0a10*/  FFMA.RM R6, R21, R18, 12582913 ;  /* 0x4b40000115067423 */ /* 0x000fc40000004012 */
[C---:B------:R-:W-:Y:S01]  /*0a20*/  FADD R5, R4.reuse, -12583039 ;  /* 0xcb40007f04057421 */ /* 0x040fe20000000000 */
[----:B------:R-:W-:Y:S01]  /*0a30*/  SHF.L.U32 R4, R4, 0x17, RZ ;  /* 0x0000001704047819 */ /* 0x000fe200000006ff */
[C---:B------:R-:W-:Y:S01]  /*0a40*/  FADD R21, R6.reuse, -12583039 ;  /* 0xcb40007f06157421 */ /* 0x040fe20000000000 */
[----:B------:R-:W-:Y:S01]  /*0a50*/  SHF.L.U32 R6, R6, 0x17, RZ ;  /* 0x0000001706067819 */ /* 0x000fe200000006ff */
[----:B------:R-:W-:Y:S01]  /*0a60*/  FFMA R23, R28, 1.4426950216293334961, -R5 ;  /* 0x3fb8aa3b1c177823 */ /* 0x000fe20000000805 */
[----:B------:R-:W-:Y:S01]  /*0a70*/  FFMA.RM R5, R19, R18, 12582913 ;  /* 0x4b40000113057423 */ /* 0x000fe20000004012 */
[----:B------:R-:W-:Y:S02]  /*0a80*/  FFMA R21, R26, 1.4426950216293334961, -R21 ;  /* 0x3fb8aa3b1a157823 */ /* 0x000fe40000000815 */
[----:B------:R-:W-:Y:S01]  /*0a90*/  FFMA R23, R28, 1.925963033500011079e-08, R23 ;  /* 0x32a570601c177823 */ /* 0x000fe20000000017 */
[----:B------:R-:W-:Y:S01]  /*0aa0*/  FADD R19, R5, -12583039 ;  /* 0xcb40007f05137421 */ /* 0x000fe20000000000 */
[----:B------:R-:W-:Y:S01]  /*0ab0*/  FADD R28, -R12, R8 ;  /* 0x000000080c1c7221 */ /* 0x000fe20000000100 */
[----:B------:R-:W-:Y:S01]  /*0ac0*/  FFMA R21, R26, 1.925963033500011079e-08, R21 ;  /* 0x32a570601a157823 */ /* 0x000fe20000000015 */
[----:B------:R-:W-:Y:S01]  /*0ad0*/  FADD R26, -R12, R9 ;  /* 0x000000090c1a7221 */ /* 0x000fe20000000100 */
[----:B------:R-:W-:Y:S01]  /*0ae0*/  FFMA R19, R24, 1.4426950216293334961, -R19 ;  /* 0x3fb8aa3b18137823 */ /* 0x000fe20000000813 */
[----:B------:R-:W0:Y:S02]  /*0af0*/  MUFU.EX2 R23, R23 ;  /* 0x0000001700177308 */ /* 0x000e240000000800 */
[----:B------:R-:W-:Y:S01]  /*0b00*/  FFMA.SAT R9, R26, R17, 0.5 ;  /* 0x3f0000001a097423 */ /* 0x000fe20000002011 */
[----:B------:R-:W-:Y:S01]  /*0b10*/  FFMA R19, R24, 1.925963033500011079e-08, R19 ;  /* 0x32a5706018137823 */ /* 0x000fe20000000013 */
[----:B------:R-:W-:-:S02]  /*0b20*/  FADD R24, -R12, R7 ;  /* 0x000000070c187221 */ /* 0x000fc40000000100 */
[-C--:B------:R-:W-:Y:S02]  /*0b30*/  FFMA.RM R9, R9, R18.reuse, 12582913 ;  /* 0x4b40000109097423 */ /* 0x080fe40000004012 */
[----:B------:R-:W-:Y:S01]  /*0b40*/  FFMA.SAT R7, R24, R17, 0.5 ;  /* 0x3f00000018077423 */ /* 0x000fe20000002011 */
[----:B------:R-:W-:Y:S03]  /*0b50*/  MUFU.EX2 R19, R19 ;  /* 0x0000001300137308 */ /* 0x000fe60000000800 */
[----:B------:R-:W-:-:S04]  /*0b60*/  FFMA.RM R7, R7, R18, 12582913 ;  /* 0x4b40000107077423 */ /* 0x000fc80000004012 */
[C---:B------:R-:W-:Y:S01]  /*0b70*/  FADD R25, R7.reuse, -12583039 ;  /* 0xcb40007f07197421 */ /* 0x040fe20000000000 */
[----:B0-----:R-:W-:Y:S01]  /*0b80*/  FMUL R4, R4, R23 ;  /* 0x0000001704047220 */ /* 0x001fe20000400000 */
[----:B------:R-:W0:Y:S01]  /*0b90*/  MUFU.EX2 R21, R21 ;  /* 0x0000001500157308 */ /* 0x000e220000000800 */
[----:B------:R-:W-:Y:S01]  /*0ba0*/  SHF.L.U32 R7, R7, 0x17, RZ ;  /* 0x0000001707077819 */ /* 0x000fe200000006ff */
[----:B------:R-:W-:-:S04]  /*0bb0*/  FFMA R25, R24, 1.4426950216293334961, -R25 ;  /* 0x3fb8aa3b18197823 */ /* 0x000fc80000000819 */
[----:B------:R-:W-:Y:S01]  /*0bc0*/  FFMA R24, R24, 1.925963033500011079e-08, R25 ;  /* 0x32a5706018187823 */ /* 0x000fe20000000019 */
[----:B------:R-:W-:-:S04]  /*0bd0*/  FFMA.SAT R25, R28, R17, 0.5 ;  /* 0x3f0000001c197423 */ /* 0x000fc80000002011 */
[----:B------:R-:W-:Y:S01]  /*0be0*/  FFMA.RM R8, R25, R18, 12582913 ;  /* 0x4b40000119087423 */ /* 0x000fe20000004012 */
[----:B------:R-:W1:Y:S03]  /*0bf0*/  MUFU.EX2 R24, R24 ;  /* 0x0000001800187308 */ /* 0x000e660000000800 */
[C---:B------:R-:W-:Y:S01]  /*0c00*/  FADD R25, R8.reuse, -12583039 ;  /* 0xcb40007f08197421 */ /* 0x040fe20000000000 */
[----:B------:R-:W-:Y:S01]  /*0c10*/  SHF.L.U32 R8, R8, 0x17, RZ ;  /* 0x0000001708087819 */ /* 0x000fe200000006ff */
[----:B0-----:R-:W-:Y:S02]  /*0c20*/  FMUL R6, R6, R21 ;  /* 0x0000001506067220 */ /* 0x001fe40000400000 */
[----:B------:R-:W-:Y:S01]  /*0c30*/  FFMA R23, R28, 1.4426950216293334961, -R25 ;  /* 0x3fb8aa3b1c177823 */ /* 0x000fe20000000819 */
[----:B------:R-:W-:-:S03]  /*0c40*/  FADD R25, R9, -12583039 ;  /* 0xcb40007f09197421 */ /* 0x000fc60000000000 */
[----:B------:R-:W-:Y:S01]  /*0c50*/  FFMA R23, R28, 1.925963033500011079e-08, R23 ;  /* 0x32a570601c177823 */ /* 0x000fe20000000017 */
[----:B------:R-:W-:Y:S01]  /*0c60*/  SHF.L.U32 R28, R5, 0x17, RZ ;  /* 0x00000017051c7819 */ /* 0x000fe200000006ff */
[----:B------:R-:W-:-:S04]  /*0c70*/  FFMA R25, R26, 1.4426950216293334961, -R25 ;  /* 0x3fb8aa3b1a197823 */ /* 0x000fc80000000819 */
[----:B------:R-:W-:Y:S01]  /*0c80*/  FMUL R5, R28, R19 ;  /* 0x000000131c057220 */ /* 0x000fe20000400000 */
[----:B------:R-:W-:Y:S01]  /*0c90*/  FFMA R19, R26, 1.925963033500011079e-08, R25 ;  /* 0x32a570601a137823 */ /* 0x000fe20000000019 */
[----:B------:R-:W-:Y:S01]  /*0ca0*/  FADD R26, -R12, R11 ;  /* 0x0000000b0c1a7221 */ /* 0x000fe20000000100 */
[-C--:B------:R-:W-:Y:S01]  /*0cb0*/  FFMA.SAT R11, R10, R17.reuse, 0.5 ;  /* 0x3f0000000a0b7423 */ /* 0x080fe20000002011 */
[----:B------:R-:W0:Y:S01]  /*0cc0*/  MUFU.EX2 R23, R23 ;  /* 0x0000001700177308 */ /* 0x000e220000000800 */
[----:B-1----:R-:W-:Y:S01]  /*0cd0*/  FMUL R7, R7, R24 ;  /* 0x0000001807077220 */ /* 0x002fe20000400000 */
[----:B------:R-:W-:Y:S01]  /*0ce0*/  FFMA.SAT R17, R26, R17, 0.5 ;  /* 0x3f0000001a117423 */ /* 0x000fe20000002011 */
[-C--:B------:R-:W-:Y:S01]  /*0cf0*/  FFMA.RM R11, R11, R18.reuse, 12582913 ;  /* 0x4b4000010b0b7423 */ /* 0x080fe20000004012 */
[----:B------:R-:W-:Y:S02]  /*0d00*/  FADD R24, R4, R13 ;  /* 0x0000000d04187221 */ /* 0x000fe40000000000 */
[----:B------:R-:W-:Y:S01]  /*0d10*/  FFMA.RM R18, R17, R18, 12582913 ;  /* 0x4b40000111127423 */ /* 0x000fe20000004012 */
[C---:B------:R-:W-:Y:S01]  /*0d20*/  FADD R17, R11.reuse, -12583039 ;  /* 0xcb40007f0b117421 */ /* 0x040fe20000000000 */
[----:B------:R-:W1:Y:S01]  /*0d30*/  MUFU.EX2 R19, R19 ;  /* 0x0000001300137308 */ /* 0x000e620000000800 */
[----:B------:R-:W-:Y:S01]  /*0d40*/  SHF.L.U32 R11, R11, 0x17, RZ ;  /* 0x000000170b0b7819 */ /* 0x000fe200000006ff */
[----:B------:R-:W-:Y:S01]  /*0d50*/  FADD R13, R5, R24 ;  /* 0x00000018050d7221 */ /* 0x000fe20000000000 */
[C---:B------:R-:W-:Y:S01]  /*0d60*/  FFMA R17, R10.reuse, 1.4426950216293334961, -R17 ;  /* 0x3fb8aa3b0a117823 */ /* 0x040fe20000000811 */
[----:B------:R-:W-:Y:S03]  /*0d70*/  STL.128 [R16+-0x10], R4 ;  /* 0xfffff00410007387 */ /* 0x000fe60000100c00 */
[----:B------:R-:W-:Y:S01]  /*0d80*/  FFMA R10, R10, 1.925963033500011079e-08, R17 ;  /* 0x32a570600a0a7823 */ /* 0x000fe20000000011 */
[C---:B------:R-:W-:Y:S01]  /*0d90*/  FADD R17, R18.reuse, -12583039 ;  /* 0xcb40007f12117421 */ /* 0x040fe20000000000 */
[----:B------:R-:W-:Y:S01]  /*0da0*/  SHF.L.U32 R18, R18, 0x17, RZ ;  /* 0x0000001712127819 */ /* 0x000fe200000006ff */
[----:B0-----:R-:W-:-:S02]  /*0db0*/  FMUL R8, R8, R23 ;  /* 0x0000001708087220 */ /* 0x001fc40000400000 */
[C---:B------:R-:W-:Y:S01]  /*0dc0*/  FFMA R17, R26.reuse, 1.4426950216293334961, -R17 ;  /* 0x3fb8aa3b1a117823 */ /* 0x040fe20000000811 */
[----:B------:R-:W0:Y:S03]  /*0dd0*/  MUFU.EX2 R10, R10 ;  /* 0x0000000a000a7308 */ /* 0x000e260000000800 */
[----:B------:R-:W-:Y:S01]  /*0de0*/  FFMA R17, R26, 1.925963033500011079e-08, R17 ;  /* 0x32a570601a117823 */ /* 0x000fe20000000011 */
[----:B------:R-:W-:-:S05]  /*0df0*/  SHF.L.U32 R26, R9, 0x17, RZ ;  /* 0x00000017091a7819 */ /* 0x000fca00000006ff */
[----:B------:R-:W2:Y:S01]  /*0e00*/  MUFU.EX2 R17, R17 ;  /* 0x0000001100117308 */ /* 0x000ea20000000800 */
[----:B-1----:R-:W-:Y:S01]  /*0e10*/  FMUL R9, R26, R19 ;  /* 0x000000131a097220 */ /* 0x002fe20000400000 */
[----:B0-----:R-:W-:Y:S01]  /*0e20*/  FMUL R10, R11, R10 ;  /* 0x0000000a0b0a7220 */ /* 0x001fe20000400000 */
[----:B--2---:R-:W-:Y:S01]  /*0e30*/  FMUL R11, R18, R17 ;  /* 0x00000011120b7220 */ /* 0x004fe20000400000 */
[----:B------:R-:W-:-:S04]  /*0e40*/  FADD R18, R6, R13 ;  /* 0x0000000d06127221 */ /* 0x000fc80000000000 */
[----:B------:R-:W-:Y:S01]  /*0e50*/  FADD R13, R7, R18 ;  /* 0x00000012070d7221 */ /* 0x000fe20000000000 */
[----:B------:R0:W-:Y:S03]  /*0e60*/  STL.128 [R16], R8 ;  /* 0x0000000810007387 */ /* 0x0001e60000100c00 */
[----:B------:R-:W-:-:S04]  /*0e70*/  FADD R18, R13, R8 ;  /* 0x000000080d127221 */ /* 0x000fc80000000000 */
[----:B------:R-:W-:-:S04]  /*0e80*/  FADD R13, R9, R18 ;  /* 0x00000012090d7221 */ /* 0x000fc80000000000 */
[----:B------:R-:W-:-:S04]  /*0e90*/  FADD R18, R10, R13 ;  /* 0x0000000d0a127221 */ /* 0x000fc80000000000 */
[----:B------:R-:W-:Y:S01]  /*0ea0*/  FADD R13, R11, R18 ;  /* 0x000000120b0d7221 */ /* 0x000fe20000000000 */
[----:B0-----:R-:W-:Y:S01]  /*0eb0*/  IADD3 R16, PT, PT, R16, 0x20, RZ ;  /* 0x0000002010107810 */ /* 0x001fe20007ffe0ff */
[----:B------:R-:W-:Y:S06]  /*0ec0*/  @P0 BRA `(.L_x_7) ;  /* 0xfffffff800980947 */ /* 0x000fec000383ffff */
[----:B------:R-:W-:-:S07]  /*0ed0*/  MOV R4, R15 ;  /* 0x0000000f00047202 */ /* 0x000fce0000000f00 */
.L_x_6:
[----:B------:R-:W-:-:S04]  /*0ee0*/  LOP3.LUT R22, R22, 0x1, RZ, 0xc0, !PT ;  /* 0x0000000116167812 */ /* 0x000fc800078ec0ff */
[----:B------:R-:W-:-:S13]  /*0ef0*/  ISETP.NE.U32.AND P0, PT, R22, 0x1, PT ;  /* 0x000000011600780c */ /* 0x000fda0003f05070 */
[----:B------:R-:W-:Y:S05]  /*0f00*/  @P0 BRA `(.L_x_5) ;  /* 0x0000000000b40947 */ /* 0x000fea0003800000 */
[----:B------:R-:W-:-:S05]  /*0f10*/  LEA R8, R4, R1, 0x4 ;  /* 0x0000000104087211 */ /* 0x000fca00078e20ff */
[----:B------:R-:W2:Y:S01]  /*0f20*/  LDL.128 R4, [R8] ;  /* 0x0000000008047983 */ /* 0x000ea20000100c00 */
[----:B------:R-:W-:Y:S01]  /*0f30*/  MOV R9, 0x3bbb989d ;  /* 0x3bbb989d00097802 */ /* 0x000fe20000000f00 */
[C---:B--2---:R-:W-:Y:S01]  /*0f40*/  FADD R16, -R12.reuse, R4 ;  /* 0x000000040c107221 */ /* 0x044fe20000000100 */
[----:B------:R-:W-:Y:S02]  /*0f50*/  HFMA2 R4, -RZ, RZ, 3.7421875, 0 ;  /* 0x437c0000ff047431 */ /* 0x000fe400000001ff */
[C---:B------:R-:W-:Y:S01]  /*0f60*/  FADD R6, -R12.reuse, R6 ;  /* 0x000000060c067221 */ /* 0x040fe20000000100 */
[C---:B------:R-:W-:Y:S01]  /*0f70*/  FADD R14, -R12.reuse, R5 ;  /* 0x000000050c0e7221 */ /* 0x040fe20000000100 */
[----:B------:R-:W-:Y:S01]  /*0f80*/  FADD R12, -R12, R7 ;  /* 0x000000070c0c7221 */ /* 0x000fe20000000100 */
[-C--:B------:R-:W-:Y:S01]  /*0f90*/  FFMA.SAT R11, R16, R9.reuse, 0.5 ;  /* 0x3f000000100b7423 */ /* 0x080fe20000002009 */
[-C--:B------:R-:W-:Y:S01]  /*0fa0*/  FFMA.SAT R17, R6, R9.reuse, 0.5 ;  /* 0x3f00000006117423 */ /* 0x080fe20000002009 */
[----:B------:R-:W-:-:S03]  /*0fb0*/  FFMA.SAT R15, R14, R9, 0.5 ;  /* 0x3f0000000e0f7423 */ /* 0x000fc60000002009 */
[-C--:B------:R-:W-:Y:S01]  /*0fc0*/  FFMA.RM R7, R17, R4.reuse, 12582913 ;  /* 0x4b40000111077423 */ /* 0x080fe20000004004 */
[----:B------:R-:W-:Y:S01]  /*0fd0*/  FFMA.SAT R17, R12, R9, 0.5 ;  /* 0x3f0000000c117423 */ /* 0x000fe20000002009 */
[-C--:B------:R-:W-:Y:S01]  /*0fe0*/  FFMA.RM R5, R11, R4.reuse, 12582913 ;  /* 0x4b4000010b057423 */ /* 0x080fe20000004004 */
[-C--:B------:R-:W-:Y:S01]  /*0ff0*/  FFMA.RM R10, R15, R4.reuse, 12582913 ;  /* 0x4b4000010f0a7423 */ /* 0x080fe20000004004 */
[----:B------:R-:W-:Y:S01]  /*1000*/  FADD R9, R7, -12583039 ;  /* 0xcb40007f07097421 */ /* 0x000fe20000000000 */
[----:B------:R-:W-:Y:S01]  /*1010*/  FFMA.RM R17, R17, R4, 12582913 ;  /* 0x4b40000111117423 */ /* 0x000fe20000004004 */
[----:B------:R-:W-:Y:S01]  /*1020*/  FADD R11, R5, -12583039 ;  /* 0xcb40007f050b7421 */ /* 0x000fe20000000000 */
[----:B------:R-:W-:Y:S01]  /*1030*/  FADD R15, R10, -12583039 ;  /* 0xcb40007f0a0f7421 */ /* 0x000fe20000000000 */
[----:B------:R-:W-:Y:S01]  /*1040*/  FFMA R9, R6, 1.4426950216293334961, -R9 ;  /* 0x3fb8aa3b06097823 */ /* 0x000fe20000000809 */
[----:B------:R-:W-:Y:S01]  /*1050*/  FADD R19, R17, -12583039 ;  /* 0xcb40007f11137421 */ /* 0x000fe20000000000 */
[----:B------:R-:W-:Y:S01]  /*1060*/  FFMA R11, R16, 1.4426950216293334961, -R11 ;  /* 0x3fb8aa3b100b7823 */ /* 0x000fe2000000080b */
[----:B------:R-:W-:Y:S01]  /*1070*/  FFMA R15, R14, 1.4426950216293334961, -R15 ;  /* 0x3fb8aa3b0e0f7823 */ /* 0x000fe2000000080f */
[----:B------:R-:W-:Y:S01]  /*1080*/  FFMA R9, R6, 1.925963033500011079e-08, R9 ;  /* 0x32a5706006097823 */ /* 0x000fe20000000009 */
[----:B------:R-:W-:Y:S01]  /*1090*/  FFMA R19, R12, 1.4426950216293334961, -R19 ;  /* 0x3fb8aa3b0c137823 */ /* 0x000fe20000000813 */
[----:B------:R-:W-:Y:S01]  /*10a0*/  FFMA R11, R16, 1.925963033500011079e-08, R11 ;  /* 0x32a57060100b7823 */ /* 0x000fe2000000000b */
[----:B------:R-:W-:Y:S01]  /*10b0*/  FFMA R15, R14, 1.925963033500011079e-08, R15 ;  /* 0x32a570600e0f7823 */ /* 0x000fe2000000000f */
[----:B------:R-:W-:Y:S01]  /*10c0*/  SHF.L.U32 R4, R5, 0x17, RZ ;  /* 0x0000001705047819 */ /* 0x000fe200000006ff */
[----:B------:R-:W-:Y:S01]  /*10d0*/  FFMA R19, R12, 1.925963033500011079e-08, R19 ;  /* 0x32a570600c137823 */ /* 0x000fe20000000013 */
[----:B------:R-:W0:Y:S01]  /*10e0*/  MUFU.EX2 R9, R9 ;  /* 0x0000000900097308 */ /* 0x000e220000000800 */
[----:B------:R-:W-:-:S02]  /*10f0*/  SHF.L.U32 R6, R7, 0x17, RZ ;  /* 0x0000001707067819 */ /* 0x000fc400000006ff */
[----:B------:R-:W-:Y:S02]  /*1100*/  SHF.L.U32 R5, R10, 0x17, RZ ;  /* 0x000000170a057819 */ /* 0x000fe400000006ff */
[----:B------:R-:W-:-:S03]  /*1110*/  SHF.L.U32 R7, R17, 0x17, RZ ;  /* 0x0000001711077819 */ /* 0x000fc600000006ff */
[----:B------:R-:W1:Y:S08]  /*1120*/  MUFU.EX2 R11, R11 ;  /* 0x0000000b000b7308 */ /* 0x000e700000000800 */
[----:B------:R-:W2:Y:S01]  /*1130*/  MUFU.EX2 R14, R15 ;  /* 0x0000000f000e7308 */ /* 0x000ea20000000800 */
[----:B0-----:R-:W-:-:S07]  /*1140*/  FMUL R6, R6, R9 ;  /* 0x0000000906067220 */ /* 0x001fce0000400000 */
[----:B------:R-:W0:Y:S01]  /*1150*/  MUFU.EX2 R12, R19 ;  /* 0x00000013000c7308 */ /* 0x000e220000000800 */
[----:B-1----:R-:W-:-:S04]  /*1160*/  FMUL R4, R4, R11 ;  /* 0x0000000b04047220 */ /* 0x002fc80000400000 */
[----:B------:R-:W-:Y:S01]  /*1170*/  FADD R10, R13, R4 ;  /* 0x000000040d0a7221 */ /* 0x000fe20000000000 */
[----:B--2---:R-:W-:-:S04]  /*1180*/  FMUL R5, R5, R14 ;  /* 0x0000000e05057220 */ /* 0x004fc80000400000 */
[----:B------:R-:W-:Y:S01]  /*1190*/  FADD R9, R5, R10 ;  /* 0x0000000a05097221 */ /* 0x000fe20000000000 */
[----:B0-----:R-:W-:-:S03]  /*11a0*/  FMUL R7, R7, R12 ;  /* 0x0000000c07077220 */ /* 0x001fc60000400000 */
[----:B------:R-:W-:Y:S02]  /*11b0*/  FADD R10, R6, R9 ;  /* 0x00000009060a7221 */ /* 0x000fe40000000000 */
[----:B------:R3:W-:Y:S02]  /*11c0*/  STL.128 [R8], R4 ;  /* 0x0000000408007387 */ /* 0x0007e40000100c00 */
[----:B------:R-:W-:-:S07]  /*11d0*/  FADD R13, R7, R10 ;  /* 0x0000000a070d7221 */ /* 0x000fce0000000000 */
.L_x_5:
[----:B01-3--:R-:W0:Y:S01]  /*11e0*/  SHFL.BFLY PT, R4, R13, 0x10, 0x1f ;  /* 0x0e001f000d047f89 */ /* 0x00be2200000e0000 */
[----:B------:R-:W-:Y:S01]  /*11f0*/  BAR.SYNC.DEFER_BLOCKING 0x0 ;  /* 0x0000000000007b1d */ /* 0x000fe20000010000 */
[----:B------:R-:W-:Y:S02]  /*1200*/  ISETP.NE.AND P0, PT, R20, RZ, PT ;  /* 0x000000ff1400720c */ /* 0x000fe40003f05270 */
[----:B------:R-:W-:-:S11]  /*1210*/  ISETP.GT.U32.AND P1, PT, R2, 0x1f, PT ;  /* 0x0000001f0200780c */ /* 0x000fd60003f24070 */
[----:B------:R-:W1:Y:S01]  /*1220*/  @!P0 S2R R10, SR_CgaCtaId ;  /* 0x00000000000a8919 */ /* 0x000e620000008800 */
[----:B------:R-:W-:Y:S01]  /*1230*/  @!P0 MOV R9, 0x400 ;  /* 0x0000040000098802 */ /* 0x000fe20000000f00 */
[----:B0-----:R-:W-:-:S05]  /*1240*/  FADD R4, R4, R13 ;  /* 0x0000000d04047221 */ /* 0x001fca0000000000 */
[----:B------:R-:W0:Y:S01]  /*1250*/  SHFL.BFLY PT, R5, R4, 0x8, 0x1f ;  /* 0x0d001f0004057f89 */ /* 0x000e2200000e0000 */
[----:B-1----:R-:W-:Y:S01]  /*1260*/  @!P0 LEA R10, R10, R9, 0x18 ;  /* 0x000000090a0a8211 */ /* 0x002fe200078ec0ff */
[----:B0-----:R-:W-:-:S03]  /*1270*/  FADD R5, R4, R5 ;  /* 0x0000000504057221 */ /* 0x001fc60000000000 */
[----:B------:R-:W-:Y:S02]  /*1280*/  @!P0 LEA R3, R3, R10, 0x2 ;  /* 0x0000000a03038211 */ /* 0x000fe400078e10ff */
[----:B------:R-:W0:Y:S02]  /*1290*/  SHFL.BFLY PT, R6, R5, 0x4, 0x1f ;  /* 0x0c801f0005067f89 */ /* 0x000e2400000e0000 */
[----:B0-----:R-:W-:-:S05]  /*12a0*/  FADD R6, R5, R6 ;  /* 0x0000000605067221 */ /* 0x001fca0000000000 */
[----:B------:R-:W0:Y:S02]  /*12b0*/  SHFL.BFLY PT, R7, R6, 0x2, 0x1f ;  /* 0x0c401f0006077f89 */ /* 0x000e2400000e0000 */
[----:B0-----:R-:W-:-:S05]  /*12c0*/  FADD R7, R6, R7 ;  /* 0x0000000706077221 */ /* 0x001fca0000000000 */
[----:B------:R-:W0:Y:S02]  /*12d0*/  SHFL.BFLY PT, R8, R7, 0x1, 0x1f ;  /* 0x0c201f0007087f89 */ /* 0x000e2400000e0000 */
[----:B0-----:R-:W-:-:S05]  /*12e0*/  FADD R8, R7, R8 ;  /* 0x0000000807087221 */ /* 0x001fca0000000000 */
[----:B------:R0:W-:Y:S01]  /*12f0*/  @!P0 STS [R3], R8 ;  /* 0x0000000803008388 */ /* 0x0001e20000000800 */
[----:B------:R-:W-:Y:S06]  /*1300*/  BAR.SYNC.DEFER_BLOCKING 0x0 ;  /* 0x0000000000007b1d */ /* 0x000fec0000010000 */
[----:B------:R-:W-:Y:S05]  /*1310*/  @P1 BRA `(.L_x_8) ;  /* 0x0000000000581947 */ /* 0x000fea0003800000 */
[----:B------:R-:W-:Y:S01]  /*1320*/  ISETP.GE.U32.AND P1, PT, R2, UR4, PT ;  /* 0x0000000402007c0c */ /* 0x000fe2000bf26070 */
[----:B------:R-:W1:Y:S01]  /*1330*/  @!P0 S2R R9, SR_CgaCtaId ;  /* 0x0000000000098919 */ /* 0x000e620000008800 */
[----:B0-----:R-:W-:-:S11]  /*1340*/  @!P0 MOV R8, 0x400 ;  /* 0x0000040000088802 */ /* 0x001fd60000000f00 */
[----:B------:R-:W0:Y:S01]  /*1350*/  @!P1 S2R R3, SR_CgaCtaId ;  /* 0x0000000000039919 */ /* 0x000e220000008800 */
[----:B------:R-:W-:Y:S02]  /*1360*/  @!P1 MOV R2, 0x400 ;  /* 0x0000040000029802 */ /* 0x000fe40000000f00 */
[----:B-1----:R-:W-:Y:S02]  /*1370*/  @!P0 LEA R8, R9, R8, 0x18 ;  /* 0x0000000809088211 */ /* 0x002fe400078ec0ff */
[----:B0-----:R-:W-:Y:S02]  /*1380*/  @!P1 LEA R3, R3, R2, 0x18 ;  /* 0x0000000203039211 */ /* 0x001fe400078ec0ff */
[----:B------:R-:W-:Y:S02]  /*1390*/  MOV R2, RZ ;  /* 0x000000ff00027202 */ /* 0x000fe40000000f00 */
[----:B------:R-:W-:-:S05]  /*13a0*/  @!P1 LEA R20, R20, R3, 0x2 ;  /* 0x0000000314149211 */ /* 0x000fca00078e10ff */
[----:B------:R-:W0:Y:S01]  /*13b0*/  @!P1 LDS R2, [R20] ;  /* 0x0000000014029984 */ /* 0x000e220000000800 */
[----:B------:R-:W-:Y:S05]  /*13c0*/  WARPSYNC.ALL ;  /* 0x0000000000007948 */ /* 0x000fea0003800000 */
[----:B0-----:R-:W0:Y:S02]  /*13d0*/  SHFL.BFLY PT, R3, R2, 0x10, 0x1f ;  /* 0x0e001f0002037f89 */ /* 0x001e2400000e0000 */
[----:B0-----:R-:W-:-:S05]  /*13e0*/  FADD R3, R3, R2 ;  /* 0x0000000203037221 */ /* 0x001fca0000000000 */
[----:B------:R-:W0:Y:S02]  /*13f0*/  SHFL.BFLY PT, R4, R3, 0x8, 0x1f ;  /* 0x0d001f0003047f89 */ /* 0x000e2400000e0000 */
[----:B0-----:R-:W-:-:S05]  /*1400*/  FADD R4, R3, R4 ;  /* 0x0000000403047221 */ /* 0x001fca0000000000 */
[----:B------:R-:W0:Y:S02]  /*1410*/  SHFL.BFLY PT, R5, R4, 0x4, 0x1f ;  /* 0x0c801f0004057f89 */ /* 0x000e2400000e0000 */
[----:B0-----:R-:W-:-:S05]  /*1420*/  FADD R5, R4, R5 ;  /* 0x0000000504057221 */ /* 0x001fca0000000000 */
[----:B------:R-:W0:Y:S02]  /*1430*/  SHFL.BFLY PT, R6, R5, 0x2, 0x1f ;  /* 0x0c401f0005067f89 */ /* 0x000e2400000e0000 */
[----:B0-----:R-:W-:-:S05]  /*1440*/  FADD R6, R5, R6 ;  /* 0x0000000605067221 */ /* 0x001fca0000000000 */
[----:B------:R-:W0:Y:S02]  /*1450*/  SHFL.BFLY PT, R7, R6, 0x1, 0x1f ;  /* 0x0c201f0006077f89 */ /* 0x000e2400000e0000 */
[----:B0-----:R-:W-:-:S05]  /*1460*/  FADD R7, R6, R7 ;  /* 0x0000000706077221 */ /* 0x001fca0000000000 */
[----:B------:R1:W-:Y:S02]  /*1470*/  @!P0 STS [R8+0x80], R7 ;  /* 0x0000800708008388 */ /* 0x0003e40000000800 */
.L_x_8:
[----:B------:R-:W-:Y:S05]  /*1480*/  WARPSYNC.ALL ;  /* 0x0000000000007948 */ /* 0x000fea0003800000 */
[----:B------:R-:W3:Y:S08]  /*1490*/  S2UR UR6, SR_CgaCtaId ;  /* 0x00000000000679c3 */ /* 0x000ef00000008800 */
[----:B------:R-:W-:Y:S01]  /*14a0*/  BAR.SYNC.DEFER_BLOCKING 0x0 ;  /* 0x0000000000007b1d */ /* 0x000fe20000010000 */
[----:B------:R-:W-:-:S05]  /*14b0*/  ISETP.GE.U32.AND P0, PT, R0, 0x100, PT ;  /* 0x000001000000780c */ /* 0x000fca0003f06070 */
[----:B------:R-:W-:Y:S02]  /*14c0*/  UMOV UR5, 0x400 ;  /* 0x0000040000057882 */ /* 0x000fe40000000000 */
[----:B---3--:R-:W-:-:S06]  /*14d0*/  ULEA UR5, UR6, UR5, 0x18 ;  /* 0x0000000506057291 */ /* 0x008fcc000f8ec0ff */
[----:B------:R-:W-:Y:S06]  /*14e0*/  @!P0 EXIT ;  /* 0x000000000000894d */ /* 0x000fec0003800000 */
[----:B------:R-:W3:Y:S01]  /*14f0*/  LDC.64 R4, c[0x0][0x390] ;  /* 0x0000e400ff047b82 */ /* 0x000ee20000000a00 */
[----:B------:R-:W-:Y:S01]  /*1500*/  ISETP.GE.U32.AND P0, PT, R0, 0x400, PT ;  /* 0x000004000000780c */ /* 0x000fe20003f06070 */
[----:B------:R-:W4:Y:S01]  /*1510*/  LDS R2, [UR5+0x80] ;  /* 0x00008005ff027984 */ /* 0x000f220008000800 */
[----:B0-----:R-:W-:Y:S01]  /*1520*/  SHF.R.U32.HI R3, RZ, 0x8, R0 ;  /* 0x00000008ff037819 */ /* 0x001fe20000011600 */
[----:B------:R-:W-:-:S03]  /*1530*/  HFMA2 R0, -RZ, RZ, 0, 0 ;  /* 0x00000000ff007431 */ /* 0x000fc600000001ff */
[----:B------:R-:W-:Y:S01]  /*1540*/  LOP3.LUT R31, R3, 0x3, RZ, 0xc0, !PT ;  /* 0x00000003031f7812 */ /* 0x000fe200078ec0ff */
[----:B---3--:R-:W-:-:S06]  /*1550*/  IMAD.WIDE.U32 R32, R32, 0x4, R4 ;  /* 0x0000000420207825 */ /* 0x008fcc00078e0004 */
[----:B----4-:R-:W-:Y:S05]  /*1560*/  @!P0 BRA `(.L_x_9) ;  /* 0x0000001c006c8947 */ /* 0x010fea0003800000 */
[----:B------:R-:W-:Y:S02]  /*1570*/  LOP3.LUT R0, R3, 0xfffffc, RZ, 0xc0, !PT ;  /* 0x00fffffc03007812 */ /* 0x000fe400078ec0ff */
[----:B------:R-:W-:Y:S02]  /*1580*/  IADD3 R28, PT, PT, R1, 0x40, RZ ;  /* 0x00000040011c7810 */ /* 0x000fe40007ffe0ff */
[----:B------:R-:W-:Y:S02]  /*1590*/  MOV R29, RZ ;  /* 0x000000ff001d7202 */ /* 0x000fe40000000f00 */
[----:B------:R-:W-:-:S07]  /*15a0*/  IADD3 R30, PT, PT, -R0, RZ, RZ ;  /* 0x000000ff001e7210 */ /* 0x000fce0007ffe1ff */
.L_x_74:
[----:B01----:R-:W3:Y:S04]  /*15b0*/  LDL.128 R8, [R28+-0x40] ;  /* 0xffffc0001c087983 */ /* 0x003ee80000100c00 */
[----:B------:R0:W5:Y:S01]  /*15c0*/  LDL.128 R4, [R28+-0x30] ;  /* 0xffffd0001c047983 */ /* 0x0001620000100c00 */
[----:B------:R-:W2:Y:S01]  /*15d0*/  MUFU.RCP R3, R2 ;  /* 0x0000000200037308 */ /* 0x000ea20000001000 */
[----:B------:R-:W-:Y:S01]  /*15e0*/  BSSY.RECONVERGENT B2, `(.L_x_10) ;  /* 0x000000d000027945 */ /* 0x000fe20003800200 */
[----:B------:R-:W-:Y:S01]  /*15f0*/  SHF.L.U32 R34, R29, 0x1, RZ ;  /* 0x000000011d227819 */ /* 0x000fe200000006ff */
[----:B--2---:R-:W-:-:S04]  /*1600*/  FFMA R12, -R2, R3, 1 ;  /* 0x3f800000020c7423 */ /* 0x004fc80000000103 */
[----:B------:R-:W-:Y:S01]  /*1610*/  FFMA R3, R3, R12, R3 ;  /* 0x0000000c03037223 */ /* 0x000fe20000000003 */
[----:B---3--:R-:W1:Y:S03]  /*1620*/  FCHK P0, R8, R2 ;  /* 0x0000000208007302 */ /* 0x008e660000000000 */
[----:B------:R-:W-:-:S04]  /*1630*/  FFMA R16, R8, R3, RZ ;  /* 0x0000000308107223 */ /* 0x000fc800000000ff */
[----:B------:R-:W-:-:S04]  /*1640*/  FFMA R12, -R2, R16, R8 ;  /* 0x00000010020c7223 */ /* 0x000fc80000000108 */
[----:B------:R-:W-:Y:S01]  /*1650*/  FFMA R16, R3, R12, R16 ;  /* 0x0000000c03107223 */ /* 0x000fe20000000010 */
[----:B01----:R-:W-:Y:S06]  /*1660*/  @!P0 BRA `(.L_x_11) ;  /* 0x0000000000108947 */ /* 0x003fec0003800000 */
[----:B------:R-:W-:Y:S02]  /*1670*/  MOV R25, R8 ;  /* 0x0000000800197202 */ /* 0x000fe40000000f00 */
[----:B------:R-:W-:-:S07]  /*1680*/  MOV R21, 0x16a0 ;  /* 0x000016a000157802 */ /* 0x000fce0000000f00 */
[----:B-----5:R-:W-:Y:S05]  /*1690*/  CALL.REL.NOINC `($__internal_0_$__cuda_sm3x_div_rn_noftz_f32_slowpath) ;  /* 0x0000002400247944 */ /* 0x020fea0003c00000 */
[----:B------:R-:W-:-:S07]  /*16a0*/  MOV R16, R3 ;  /* 0x0000000300107202 */ /* 0x000fce0000000f00 */
.L_x_11:
[----:B------:R-:W-:Y:S05]  /*16b0*/  BSYNC.RECONVERGENT B2 ;  /* 0x0000000000027941 */ /* 0x000fea0003800200 */
.L_x_10:
[----:B------:R-:W0:Y:S01]  /*16c0*/  MUFU.RCP R3, R2 ;  /* 0x0000000200037308 */ /* 0x000e220000001000 */
[----:B------:R-:W-:Y:S07]  /*16d0*/  BSSY.RECONVERGENT B2, `(.L_x_12) ;  /* 0x000000c000027945 */ /* 0x000fee0003800200 */
[----:B------:R-:W1:Y:S01]  /*16e0*/  FCHK P0, R9, R2 ;  /* 0x0000000209007302 */ /* 0x000e620000000000 */
[----:B0-----:R-:W-:-:S04]  /*16f0*/  FFMA R8, -R2, R3, 1 ;  /* 0x3f80000002087423 */ /* 0x001fc80000000103 */
[----:B------:R-:W-:-:S04]  /*1700*/  FFMA R12, R3, R8, R3 ;  /* 0x00000008030c7223 */ /* 0x000fc80000000003 */
[----:B------:R-:W-:-:S04]  /*1710*/  FFMA R17, R9, R12, RZ ;  /* 0x0000000c09117223 */ /* 0x000fc800000000ff */
[----:B------:R-:W-:-:S04]  /*1720*/  FFMA R8, -R2, R17, R9 ;  /* 0x0000001102087223 */ /* 0x000fc80000000109 */
[----:B------:R-:W-:Y:S01]  /*1730*/  FFMA R17, R12, R8, R17 ;  /* 0x000000080c117223 */ /* 0x000fe20000000011 */
[----:B-1----:R-:W-:Y:S06]  /*1740*/  @!P0 BRA `(.L_x_13) ;  /* 0x0000000000108947 */ /* 0x002fec0003800000 */
[----:B------:R-:W-:Y:S02]  /*1750*/  MOV R25, R9 ;  /* 0x0000000900197202 */ /* 0x000fe40000000f00 */
[----:B------:R-:W-:-:S07]  /*1760*/  MOV R21, 0x1780 ;  /* 0x0000178000157802 */ /* 0x000fce0000000f00 */
[----:B-----5:R-:W-:Y:S05]  /*1770*/  CALL.REL.NOINC `($__internal_0_$__cuda_sm3x_div_rn_noftz_f32_slowpath) ;  /* 0x0000002000ec7944 */ /* 0x020fea0003c00000 */
[----:B------:R-:W-:-:S07]  /*1780*/  MOV R17, R3 ;  /* 0x0000000300117202 */ /* 0x000fce0000000f00 */
.L_x_13:
[----:B------:R-:W-:Y:S05]  /*1790*/  BSYNC.RECONVERGENT B2 ;  /* 0x0000000000027941 */ /* 0x000fea0003800200 */
.L_x_12:
        /* <DEDUP_REMOVED lines=13> */
.L_x_15:
[----:B------:R-:W-:Y:S05]  /*1870*/  BSYNC.RECONVERGENT B2 ;  /* 0x0000000000027941 */ /* 0x000fea0003800200 */
.L_x_14:
        /* <DEDUP_REMOVED lines=13> */
.L_x_17:
[----:B------:R-:W-:Y:S05]  /*1950*/  BSYNC.RECONVERGENT B2 ;  /* 0x0000000000027941 */ /* 0x000fea0003800200 */
.L_x_16:
[----:B------:R-:W0:Y:S01]  /*1960*/  MUFU.RCP R3, R2 ;  /* 0x0000000200037308 */ /* 0x000e220000001000 */
[----:B------:R-:W-:Y:S07]  /*1970*/  BSSY.RECONVERGENT B2, `(.L_x_18) ;  /* 0x000000c000027945 */ /* 0x000fee0003800200 */
[----:B-----5:R-:W1:Y:S01]  /*1980*/  FCHK P0, R4, R2 ;  /* 0x0000000204007302 */ /* 0x020e620000000000 */
        /* <DEDUP_REMOVED lines=8> */
[----:B------:R-:W-:Y:S05]  /*1a10*/  CALL.REL.NOINC `($__internal_0_$__cuda_sm3x_div_rn_noftz_f32_slowpath) ;  /* 0x0000002000447944 */ /* 0x000fea0003c00000 */
[----:B------:R-:W-:-:S07]  /*1a20*/  MOV R12, R3 ;  /* 0x00000003000c7202 */ /* 0x000fce0000000f00 */
.L_x_19:
[----:B------:R-:W-:Y:S05]  /*1a30*/  BSYNC.RECONVERGENT B2 ;  /* 0x0000000000027941 */ /* 0x000fea0003800200 */
.L_x_18:
        /* <DEDUP_REMOVED lines=13> */
.L_x_21:
[----:B------:R-:W-:Y:S05]  /*1b10*/  BSYNC.RECONVERGENT B2 ;  /* 0x0000000000027941 */ /* 0x000fea0003800200 */
.L_x_20:
        /* <DEDUP_REMOVED lines=13> */
.L_x_23:
[----:B------:R-:W-:Y:S05]  /*1bf0*/  BSYNC.RECONVERGENT B2 ;  /* 0x0000000000027941 */ /* 0x000fea0003800200 */
.L_x_22:
        /* <DEDUP_REMOVED lines=13> */
.L_x_25:
[----:B------:R-:W-:Y:S05]  /*1cd0*/  BSYNC.RECONVERGENT B2 ;  /* 0x0000000000027941 */ /* 0x000fea0003800200 */
.L_x_24:
[----:B------:R-:W2:Y:S04]  /*1ce0*/  LDL.128 R8, [R28+-0x20] ;  /* 0xffffe0001c087983 */ /* 0x000ea80000100c00 */
[----:B------:R0:W5:Y:S01]  /*1cf0*/  LDL.128 R4, [R28+-0x10] ;  /* 0xfffff0001c047983 */ /* 0x0001620000100c00 */
[----:B------:R-:W1:Y:S01]  /*1d00*/  MUFU.RCP R3, R2 ;  /* 0x0000000200037308 */ /* 0x000e620000001000 */
[----:B------:R-:W-:Y:S01]  /*1d10*/  IMAD.WIDE.U32 R34, R34, 0x10, R32 ;  /* 0x0000001022227825 */ /* 0x000fe200078e0020 */
[----:B------:R-:W-:Y:S04]  /*1d20*/  BSSY.RECONVERGENT B2, `(.L_x_26) ;  /* 0x000000e000027945 */ /* 0x000fe80003800200 */
[----:B------:R-:W-:Y:S04]  /*1d30*/  STG.E.128 desc[UR8][R34.64], R16 ;  /* 0x0000001022007986 */ /* 0x000fe8000c101d08 */
[----:B------:R3:W-:Y:S01]  /*1d40*/  STG.E.128 desc[UR8][R34.64+0x10], R12 ;  /* 0x0000100c22007986 */ /* 0x0007e2000c101d08 */
[----:B-1----:R-:W-:-:S04]  /*1d50*/  FFMA R20, -R2, R3, 1 ;  /* 0x3f80000002147423 */ /* 0x002fc80000000103 */
[----:B------:R-:W-:Y:S01]  /*1d60*/  FFMA R3, R3, R20, R3 ;  /* 0x0000001403037223 */ /* 0x000fe20000000003 */
[----:B--2---:R-:W1:Y:S03]  /*1d70*/  FCHK P0, R8, R2 ;  /* 0x0000000208007302 */ /* 0x004e660000000000 */
[----:B------:R-:W-:-:S04]  /*1d80*/  FFMA R21, R3, R8, RZ ;  /* 0x0000000803157223 */ /* 0x000fc800000000ff */
[----:B------:R-:W-:-:S04]  /*1d90*/  FFMA R20, -R2, R21, R8 ;  /* 0x0000001502147223 */ /* 0x000fc80000000108 */
[----:B---3--:R-:W-:Y:S01]  /*1da0*/  FFMA R12, R3, R20, R21 ;  /* 0x00000014030c7223 */ /* 0x008fe20000000015 */
[----:B01----:R-:W-:Y:S06]  /*1db0*/  @!P0 BRA `(.L_x_27) ;  /* 0x0000000000108947 */ /* 0x003fec0003800000 */
[----:B------:R-:W-:Y:S02]  /*1dc0*/  MOV R25, R8 ;  /* 0x0000000800197202 */ /* 0x000fe40000000f00 */
[----:B------:R-:W-:-:S07]  /*1dd0*/  MOV R21, 0x1df0 ;  /* 0x00001df000157802 */ /* 0x000fce0000000f00 */
[----:B-----5:R-:W-:Y:S05]  /*1de0*/  CALL.REL.NOINC `($__internal_0_$__cuda_sm3x_div_rn_noftz_f32_slowpath) ;  /* 0x0000001c00507944 */ /* 0x020fea0003c00000 */
[----:B------:R-:W-:-:S07]  /*1df0*/  MOV R12, R3 ;  /* 0x00000003000c7202 */ /* 0x000fce0000000f00 */
.L_x_27:
[----:B------:R-:W-:Y:S05]  /*1e00*/  BSYNC.RECONVERGENT B2 ;  /* 0x0000000000027941 */ /* 0x000fea0003800200 */
.L_x_26:
        /* <DEDUP_REMOVED lines=13> */
.L_x_29:
[----:B------:R-:W-:Y:S05]  /*1ee0*/  BSYNC.RECONVERGENT B2 ;  /* 0x0000000000027941 */ /* 0x000fea0003800200 */
.L_x_28:
        /* <DEDUP_REMOVED lines=13> */
.L_x_31:
[----:B------:R-:W-:Y:S05]  /*1fc0*/  BSYNC.RECONVERGENT B2 ;  /* 0x0000000000027941 */ /* 0x000fea0003800200 */
.L_x_30:
        /* <DEDUP_REMOVED lines=13> */
.L_x_33:
[----:B------:R-:W-:Y:S05]  /*20a0*/  BSYNC.RECONVERGENT B2 ;  /* 0x0000000000027941 */ /* 0x000fea0003800200 */
.L_x_32:
        /* <DEDUP_REMOVED lines=13> */
.L_x_35:
[----:B------:R-:W-:Y:S05]  /*2180*/  BSYNC.RECONVERGENT B2 ;  /* 0x0000000000027941 */ /* 0x000fea0003800200 */
.L_x_34:
        /* <DEDUP_REMOVED lines=13> */
.L_x_37:
[----:B------:R-:W-:Y:S05]  /*2260*/  BSYNC.RECONVERGENT B2 ;  /* 0x0000000000027941 */ /* 0x000fea0003800200 */
.L_x_36:
        /* <DEDUP_REMOVED lines=13> */
.L_x_39:
[----:B------:R-:W-:Y:S05]  /*2340*/  BSYNC.RECONVERGENT B2 ;  /* 0x0000000000027941 */ /* 0x000fea0003800200 */
.L_x_38:
        /* <DEDUP_REMOVED lines=13> */
.L_x_41:
[----:B------:R-:W-:Y:S05]  /*2420*/  BSYNC.RECONVERGENT B2 ;  /* 0x0000000000027941 */ /* 0x000fea0003800200 */
.L_x_40:
[----:B------:R-:W2:Y:S04]  /*2430*/  LDL.128 R8, [R28] ;  /* 0x000000001c087983 */ /* 0x000ea80000100c00 */
[----:B------:R0:W5:Y:S01]  /*2440*/  LDL.128 R4, [R28+0x10] ;  /* 0x000010001c047983 */ /* 0x0001620000100c00 */
[----:B------:R-:W1:Y:S01]  /*2450*/  MUFU.RCP R3, R2 ;  /* 0x0000000200037308 */ /* 0x000e620000001000 */
[----:B------:R-:W-:Y:S02]  /*2460*/  BSSY.RECONVERGENT B2, `(.L_x_42) ;  /* 0x000000e000027945 */ /* 0x000fe40003800200 */
        /* <DEDUP_REMOVED lines=13> */
.L_x_43:
[----:B------:R-:W-:Y:S05]  /*2540*/  BSYNC.RECONVERGENT B2 ;  /* 0x0000000000027941 */ /* 0x000fea0003800200 */
.L_x_42:
        /* <DEDUP_REMOVED lines=13> */
.L_x_45:
[----:B------:R-:W-:Y:S05]  /*2620*/  BSYNC.RECONVERGENT B2 ;  /* 0x0000000000027941 */ /* 0x000fea0003800200 */
.L_x_44:
        /* <DEDUP_REMOVED lines=13> */
.L_x_47:
[----:B------:R-:W-:Y:S05]  /*2700*/  BSYNC.RECONVERGENT B2 ;  /* 0x0000000000027941 */ /* 0x000fea0003800200 */
.L_x_46:
        /* <DEDUP_REMOVED lines=13> */
.L_x_49:
[----:B------:R-:W-:Y:S05]  /*27e0*/  BSYNC.RECONVERGENT B2 ;  /* 0x0000000000027941 */ /* 0x000fea0003800200 */
.L_x_48:
        /* <DEDUP_REMOVED lines=13> */
.L_x_51:
[----:B------:R-:W-:Y:S05]  /*28c0*/  BSYNC.RECONVERGENT B2 ;  /* 0x0000000000027941 */ /* 0x000fea0003800200 */
.L_x_50:
        /* <DEDUP_REMOVED lines=13> */
.L_x_53:
[----:B------:R-:W-:Y:S05]  /*29a0*/  BSYNC.RECONVERGENT B2 ;  /* 0x0000000000027941 */ /* 0x000fea0003800200 */
.L_x_52:
        /* <DEDUP_REMOVED lines=13> */
.L_x_55:
[----:B------:R-:W-:Y:S05]  /*2a80*/  BSYNC.RECONVERGENT B2 ;  /* 0x0000000000027941 */ /* 0x000fea0003800200 */
.L_x_54:
        /* <DEDUP_REMOVED lines=13> */
.L_x_57:
[----:B------:R-:W-:Y:S05]  /*2b60*/  BSYNC.RECONVERGENT B2 ;  /* 0x0000000000027941 */ /* 0x000fea0003800200 */
.L_x_56:
[----:B------:R-:W2:Y:S04]  /*2b70*/  LDL.128 R16, [R28+0x20] ;  /* 0x000020001c107983 */ /* 0x000ea80000100c00 */
        /* <DEDUP_REMOVED lines=16> */
.L_x_59:
[----:B------:R-:W-:Y:S05]  /*2c80*/  BSYNC.RECONVERGENT B2 ;  /* 0x0000000000027941 */ /* 0x000fea0003800200 */
.L_x_58:
        /* <DEDUP_REMOVED lines=13> */
.L_x_61:
[----:B------:R-:W-:Y:S05]  /*2d60*/  BSYNC.RECONVERGENT B2 ;  /* 0x0000000000027941 */ /* 0x000fea0003800200 */
.L_x_60:
        /* <DEDUP_REMOVED lines=13> */
.L_x_63:
[----:B------:R-:W-:Y:S05]  /*2e40*/  BSYNC.RECONVERGENT B2 ;  /* 0x0000000000027941 */ /* 0x000fea0003800200 */
.L_x_62:
        /* <DEDUP_REMOVED lines=13> */
.L_x_65:
[----:B------:R-:W-:Y:S05]  /*2f20*/  BSYNC.RECONVERGENT B2 ;  /* 0x0000000000027941 */ /* 0x000fea0003800200 */
.L_x_64:
        /* <DEDUP_REMOVED lines=13> */
.L_x_67:
[----:B------:R-:W-:Y:S05]  /*3000*/  BSYNC.RECONVERGENT B2 ;  /* 0x0000000000027941 */ /* 0x000fea0003800200 */
.L_x_66:
        /* <DEDUP_REMOVED lines=13> */
.L_x_69:
[----:B------:R-:W-:Y:S05]  /*30e0*/  BSYNC.RECONVERGENT B2 ;  /* 0x0000000000027941 */ /* 0x000fea0003800200 */
.L_x_68:
        /* <DEDUP_REMOVED lines=13> */
.L_x_71:
[----:B------:R-:W-:Y:S05]  /*31c0*/  BSYNC.RECONVERGENT B2 ;  /* 0x0000000000027941 */ /* 0x000fea0003800200 */
.L_x_70:
        /* <DEDUP_REMOVED lines=13> */
.L_x_73:
[----:B------:R-:W-:Y:S05]  /*32a0*/  BSYNC.RECONVERGENT B2 ;  /* 0x0000000000027941 */ /* 0x000fea0003800200 */
.L_x_72:
[----:B------:R0:W-:Y:S01]  /*32b0*/  STG.E.128 desc[UR8][R34.64+0x60], R8 ;  /* 0x0000600822007986 */ /* 0x0001e2000c101d08 */
[----:B------:R-:W-:Y:S02]  /*32c0*/  IADD3 R30, PT, PT, R30, 0x4, RZ ;  /* 0x000000041e1e7810 */ /* 0x000fe40007ffe0ff */
[----:B------:R-:W-:Y:S01]  /*32d0*/  IADD3 R29, PT, PT, R29, 0x4, RZ ;  /* 0x000000041d1d7810 */ /* 0x000fe20007ffe0ff */
[----:B------:R0:W-:Y:S01]  /*32e0*/  STG.E.128 desc[UR8][R34.64+0x70], R12 ;  /* 0x0000700c22007986 */ /* 0x0001e2000c101d08 */
[----:B------:R-:W-:Y:S02]  /*32f0*/  ISETP.NE.AND P0, PT, R30, RZ, PT ;  /* 0x000000ff1e00720c */ /* 0x000fe40003f05270 */
[----:B------:R-:W-:-:S11]  /*3300*/  IADD3 R28, PT, PT, R28, 0x80, RZ ;  /* 0x000000801c1c7810 */ /* 0x000fd60007ffe0ff */
[----:B------:R-:W-:Y:S05]  /*3310*/  @P0 BRA `(.L_x_74) ;  /* 0xffffffe000a40947 */ /* 0x000fea000383ffff */
.L_x_9:
[----:B------:R-:W-:-:S13]  /*3320*/  ISETP.NE.AND P0, PT, R31, RZ, PT ;  /* 0x000000ff1f00720c */ /* 0x000fda0003f05270 */
[----:B------:R-:W-:Y:S05]  /*3330*/  @!P0 EXIT ;  /* 0x000000000000894d */ /* 0x000fea0003800000 */
[----:B------:R-:W-:Y:S02]  /*3340*/  LEA R17, R0, R1, 0x5 ;  /* 0x0000000100117211 */ /* 0x000fe400078e28ff */
[----:B------:R-:W-:Y:S02]  /*3350*/  IADD3 R31, PT, PT, -R31, RZ, RZ ;  /* 0x000000ff1f1f7210 */ /* 0x000fe40007ffe1ff */
[----:B------:R-:W-:-:S07]  /*3360*/  IADD3 R17, PT, PT, R17, 0x10, RZ ;  /* 0x0000001011117810 */ /* 0x000fce0007ffe0ff */
.L_x_91:
[----:B0-23--:R-:W2:Y:S04]  /*3370*/  LDL.128 R12, [R17+-0x10] ;  /* 0xfffff000110c7983 */ /* 0x00dea80000100c00 */
[----:B-1----:R0:W5:Y:S01]  /*3380*/  LDL.128 R4, [R17] ;  /* 0x0000000011047983 */ /* 0x0021620000100c00 */
[----:B------:R-:W1:Y:S01]  /*3390*/  MUFU.RCP R3, R2 ;  /* 0x0000000200037308 */ /* 0x000e620000001000 */
[----:B------:R-:W-:Y:S01]  /*33a0*/  BSSY.RECONVERGENT B2, `(.L_x_75) ;  /* 0x000000d000027945 */ /* 0x000fe20003800200 */
[----:B------:R-:W-:Y:S01]  /*33b0*/  SHF.L.U32 R16, R0, 0x1, RZ ;  /* 0x0000000100107819 */ /* 0x000fe200000006ff */
[----:B-1----:R-:W-:-:S04]  /*33c0*/  FFMA R8, -R2, R3, 1 ;  /* 0x3f80000002087423 */ /* 0x002fc80000000103 */
[----:B------:R-:W-:Y:S01]  /*33d0*/  FFMA R3, R3, R8, R3 ;  /* 0x0000000803037223 */ /* 0x000fe20000000003 */
[----:B--2---:R-:W1:Y:S03]  /*33e0*/  FCHK P0, R12, R2 ;  /* 0x000000020c007302 */ /* 0x004e660000000000 */
        /* <DEDUP_REMOVED lines=8> */
.L_x_76:
[----:B------:R-:W-:Y:S05]  /*3470*/  BSYNC.RECONVERGENT B2 ;  /* 0x0000000000027941 */ /* 0x000fea0003800200 */
.L_x_75:
        /* <DEDUP_REMOVED lines=13> */
.L_x_78:
[----:B------:R-:W-:Y:S05]  /*3550*/  BSYNC.RECONVERGENT B2 ;  /* 0x0000000000027941 */ /* 0x000fea0003800200 */
.L_x_77:
        /* <DEDUP_REMOVED lines=13> */
.L_x_80:
[----:B------:R-:W-:Y:S05]  /*3630*/  BSYNC.RECONVERGENT B2 ;  /* 0x0000000000027941 */ /* 0x000fea0003800200 */
.L_x_79:
        /* <DEDUP_REMOVED lines=13> */
.L_x_82:
[----:B------:R-:W-:Y:S05]  /*3710*/  BSYNC.RECONVERGENT B2 ;  /* 0x0000000000027941 */ /* 0x000fea0003800200 */
.L_x_81:
        /* <DEDUP_REMOVED lines=13> */
.L_x_84:
[----:B------:R-:W-:Y:S05]  /*37f0*/  BSYNC.RECONVERGENT B2 ;  /* 0x0000000000027941 */ /* 0x000fea0003800200 */
.L_x_83:
        /* <DEDUP_REMOVED lines=13> */
.L_x_86:
[----:B------:R-:W-:Y:S05]  /*38d0*/  BSYNC.RECONVERGENT B2 ;  /* 0x0000000000027941 */ /* 0x000fea0003800200 */
.L_x_85:
        /* <DEDUP_REMOVED lines=13> */
.L_x_88:
[----:B------:R-:W-:Y:S05]  /*39b0*/  BSYNC.RECONVERGENT B2 ;  /* 0x0000000000027941 */ /* 0x000fea0003800200 */
.L_x_87:
        /* <DEDUP_REMOVED lines=13> */
.L_x_90:
[----:B------:R-:W-:Y:S05]  /*3a90*/  BSYNC.RECONVERGENT B2 ;  /* 0x0000000000027941 */ /* 0x000fea0003800200 */
.L_x_89:
[----:B------:R-:W-:Y:S01]  /*3aa0*/  IMAD.WIDE.U32 R4, R16, 0x10, R32 ;  /* 0x0000001010047825 */ /* 0x000fe200078e0020 */
[----:B------:R-:W-:Y:S02]  /*3ab0*/  IADD3 R31, PT, PT, R31, 0x1, RZ ;  /* 0x000000011f1f7810 */ /* 0x000fe40007ffe0ff */
[----:B------:R-:W-:Y:S02]  /*3ac0*/  IADD3 R0, PT, PT, R0, 0x1, RZ ;  /* 0x0000000100007810 */ /* 0x000fe40007ffe0ff */
[----:B------:R3:W-:Y:S01]  /*3ad0*/  STG.E.128 desc[UR8][R4.64], R8 ;  /* 0x0000000804007986 */ /* 0x0007e2000c101d08 */
[----:B------:R-:W-:Y:S02]  /*3ae0*/  ISETP.NE.AND P0, PT, R31, RZ, PT ;  /* 0x000000ff1f00720c */ /* 0x000fe40003f05270 */
[----:B------:R-:W-:Y:S01]  /*3af0*/  IADD3 R17, PT, PT, R17, 0x20, RZ ;  /* 0x0000002011117810 */ /* 0x000fe20007ffe0ff */
[----:B------:R3:W-:Y:S10]  /*3b00*/  STG.E.128 desc[UR8][R4.64+0x10], R12 ;  /* 0x0000100c04007986 */ /* 0x0007f4000c101d08 */
[----:B------:R-:W-:Y:S05]  /*3b10*/  @P0 BRA `(.L_x_91) ;  /* 0xfffffff800140947 */ /* 0x000fea000383ffff */
[----:B------:R-:W-:Y:S05]  /*3b20*/  EXIT ;  /* 0x000000000000794d */ /* 0x000fea0003800000 */
        .weak           $__internal_0_$__cuda_sm3x_div_rn_noftz_f32_slowpath
        .type           $__internal_0_$__cuda_sm3x_div_rn_noftz_f32_slowpath,@function
        .size           $__internal_0_$__cuda_sm3x_div_rn_noftz_f32_slowpath,(.L_x_234 - $__internal_0_$__cuda_sm3x_div_rn_noftz_f32_slowpath)
$__internal_0_$__cuda_sm3x_div_rn_noftz_f32_slowpath:
[----:B------:R-:W-:Y:S01]  /*3b30*/  SHF.R.U32.HI R20, RZ, 0x17, R2 ;  /* 0x00000017ff147819 */ /* 0x000fe20000011602 */
[----:B------:R-:W-:Y:S01]  /*3b40*/  BSSY.RECONVERGENT B0, `(.L_x_92) ;  /* 0x0000066000007945 */ /* 0x000fe20003800200 */
[----:B------:R-:W-:Y:S02]  /*3b50*/  SHF.R.U32.HI R26, RZ, 0x17, R25 ;  /* 0x00000017ff1a7819 */ /* 0x000fe40000011619 */
[----:B------:R-:W-:Y:S02]  /*3b60*/  LOP3.LUT R20, R20, 0xff, RZ, 0xc0, !PT ;  /* 0x000000ff14147812 */ /* 0x000fe400078ec0ff */
[----:B------:R-:W-:Y:S02]  /*3b70*/  LOP3.LUT R26, R26, 0xff, RZ, 0xc0, !PT ;  /* 0x000000ff1a1a7812 */ /* 0x000fe400078ec0ff */
[----:B------:R-:W-:Y:S02]  /*3b80*/  IADD3 R3, PT, PT, R20, -0x1, RZ ;  /* 0xffffffff14037810 */ /* 0x000fe40007ffe0ff */
[----:B------:R-:W-:-:S02]  /*3b90*/  IADD3 R22, PT, PT, R26, -0x1, RZ ;  /* 0xffffffff1a167810 */ /* 0x000fc40007ffe0ff */
[----:B------:R-:W-:Y:S02]  /*3ba0*/  ISETP.GT.U32.AND P0, PT, R3, 0xfd, PT ;  /* 0x000000fd0300780c */ /* 0x000fe40003f04070 */
[----:B------:R-:W-:Y:S02]  /*3bb0*/  MOV R3, R2 ;  /* 0x0000000200037202 */ /* 0x000fe40000000f00 */
[----:B------:R-:W-:-:S13]  /*3bc0*/  ISETP.GT.U32.OR P0, PT, R22, 0xfd, P0 ;  /* 0x000000fd1600780c */ /* 0x000fda0000704470 */
[----:B------:R-:W-:Y:S01]  /*3bd0*/  @!P0 MOV R27, RZ ;  /* 0x000000ff001b8202 */ /* 0x000fe20000000f00 */
[----:B------:R-:W-:Y:S06]  /*3be0*/  @!P0 BRA `(.L_x_93) ;  /* 0x0000000000648947 */ /* 0x000fec0003800000 */
[----:B------:R-:W-:Y:S02]  /*3bf0*/  FSETP.GTU.FTZ.AND P0, PT, |R25|, +INF , PT ;  /* 0x7f8000001900780b */ /* 0x000fe40003f1c200 */
[----:B------:R-:W-:-:S04]  /*3c00*/  FSETP.GTU.FTZ.AND P1, PT, |R2|, +INF , PT ;  /* 0x7f8000000200780b */ /* 0x000fc80003f3c200 */
[----:B------:R-:W-:-:S13]  /*3c10*/  PLOP3.LUT P0, PT, P0, P1, PT, 0xf8, 0x8f ;  /* 0x00000000008f781c */ /* 0x000fda0000703f70 */
[----:B------:R-:W-:Y:S05]  /*3c20*/  @P0 BRA `(.L_x_94) ;  /* 0x0000000400580947 */ /* 0x000fea0003800000 */
[----:B------:R-:W-:-:S13]  /*3c30*/  LOP3.LUT P0, RZ, R3, 0x7fffffff, R25, 0xc8, !PT ;  /* 0x7fffffff03ff7812 */ /* 0x000fda000780c819 */
[----:B------:R-:W-:Y:S05]  /*3c40*/  @!P0 BRA `(.L_x_95) ;  /* 0x0000000400488947 */ /* 0x000fea0003800000 */
[C---:B------:R-:W-:Y:S02]  /*3c50*/  FSETP.NEU.FTZ.AND P2, PT, |R25|.reuse, +INF , PT ;  /* 0x7f8000001900780b */ /* 0x040fe40003f5d200 */
[----:B------:R-:W-:Y:S02]  /*3c60*/  FSETP.NEU.FTZ.AND P1, PT, |R2|, +INF , PT ;  /* 0x7f8000000200780b */ /* 0x000fe40003f3d200 */
[----:B------:R-:W-:-:S11]  /*3c70*/  FSETP.NEU.FTZ.AND P0, PT, |R25|, +INF , PT ;  /* 0x7f8000001900780b */ /* 0x000fd60003f1d200 */
[----:B------:R-:W-:Y:S05]  /*3c80*/  @!P1 BRA !P2, `(.L_x_95) ;  /* 0x0000000400389947 */ /* 0x000fea0005000000 */
[----:B------:R-:W-:-:S04]  /*3c90*/  LOP3.LUT P2, RZ, R25, 0x7fffffff, RZ, 0xc0, !PT ;  /* 0x7fffffff19ff7812 */ /* 0x000fc8000784c0ff */
[----:B------:R-:W-:-:S13]  /*3ca0*/  PLOP3.LUT P1, PT, P1, P2, PT, 0x2f, 0xf2 ;  /* 0x0000000000f2781c */ /* 0x000fda0000f24577 */
[----:B------:R-:W-:Y:S05]  /*3cb0*/  @P1 BRA `(.L_x_96) ;  /* 0x0000000400241947 */ /* 0x000fea0003800000 */
[----:B------:R-:W-:-:S04]  /*3cc0*/  LOP3.LUT P1, RZ, R3, 0x7fffffff, RZ, 0xc0, !PT ;  /* 0x7fffffff03ff7812 */ /* 0x000fc8000782c0ff */
[----:B------:R-:W-:-:S13]  /*3cd0*/  PLOP3.LUT P0, PT, P0, P1, PT, 0x2f, 0xf2 ;  /* 0x0000000000f2781c */ /* 0x000fda0000702577 */
[----:B------:R-:W-:Y:S05]  /*3ce0*/  @P0 BRA `(.L_x_97) ;  /* 0x00000004000c0947 */ /* 0x000fea0003800000 */
[----:B------:R-:W-:-:S04]  /*3cf0*/  IADD3 R22, PT, PT, R26, -0x1, RZ ;  /* 0xffffffff1a167810 */ /* 0x000fc80007ffe0ff */
[----:B------:R-:W-:Y:S02]  /*3d00*/  ISETP.GE.AND P0, PT, R22, RZ, PT ;  /* 0x000000ff1600720c */ /* 0x000fe40003f06270 */
[----:B------:R-:W-:-:S04]  /*3d10*/  IADD3 R22, PT, PT, R20, -0x1, RZ ;  /* 0xffffffff14167810 */ /* 0x000fc80007ffe0ff */
[----:B------:R-:W-:-:S07]  /*3d20*/  ISETP.GE.AND P1, PT, R22, RZ, PT ;  /* 0x000000ff1600720c */ /* 0x000fce0003f26270 */
[----:B------:R-:W-:Y:S01]  /*3d30*/  @P0 MOV R27, RZ ;  /* 0x000000ff001b0202 */ /* 0x000fe20000000f00 */
[----:B------:R-:W-:Y:S01]  /*3d40*/  @!P0 FFMA R25, R25, 1.84467440737095516160e+19, RZ ;  /* 0x5f80000019198823 */ /* 0x000fe200000000ff */
[----:B------:R-:W-:-:S04]  /*3d50*/  @!P0 MOV R27, 0xffffffc0 ;  /* 0xffffffc0001b8802 */ /* 0x000fc80000000f00 */
[----:B------:R-:W-:Y:S01]  /*3d60*/  @!P1 FFMA R3, R2, 1.84467440737095516160e+19, RZ ;  /* 0x5f80000002039823 */ /* 0x000fe200000000ff */
[----:B------:R-:W-:-:S07]  /*3d70*/  @!P1 IADD3 R27, PT, PT, R27, 0x40, RZ ;  /* 0x000000401b1b9810 */ /* 0x000fce0007ffe0ff */
.L_x_93:
[----:B------:R-:W-:Y:S01]  /*3d80*/  LEA R22, R20, 0xc0800000, 0x17 ;  /* 0xc080000014167811 */ /* 0x000fe200078eb8ff */
[----:B------:R-:W-:Y:S01]  /*3d90*/  BSSY.RECONVERGENT B1, `(.L_x_98) ;  /* 0x0000036000017945 */ /* 0x000fe20003800200 */
[----:B------:R-:W-:Y:S02]  /*3da0*/  IADD3 R26, PT, PT, R26, -0x7f, RZ ;  /* 0xffffff811a1a7810 */ /* 0x000fe40007ffe0ff */
[----:B------:R-:W-:-:S03]  /*3db0*/  IADD3 R3, PT, PT, -R22, R3, RZ ;  /* 0x0000000316037210 */ /* 0x000fc60007ffe1ff */
[C---:B------:R-:W-:Y:S01]  /*3dc0*/  IMAD R25, R26.reuse, -0x800000, R25 ;  /* 0xff8000001a197824 */ /* 0x040fe200078e0219 */
[----:B------:R-:W0:Y:S01]  /*3dd0*/  MUFU.RCP R22, R3 ;  /* 0x0000000300167308 */ /* 0x000e220000001000 */
[----:B------:R-:W-:Y:S01]  /*3de0*/  FADD.FTZ R24, -R3, -RZ ;  /* 0x800000ff03187221 */ /* 0x000fe20000010100 */
[----:B------:R-:W-:-:S04]  /*3df0*/  IADD3 R26, PT, PT, R26, 0x7f, -R20 ;  /* 0x0000007f1a1a7810 */ /* 0x000fc80007ffe814 */
[----:B------:R-:W-:Y:S01]  /*3e00*/  IADD3 R27, PT, PT, R26, R27, RZ ;  /* 0x0000001b1a1b7210 */ /* 0x000fe20007ffe0ff */
[----:B0-----:R-:W-:-:S04]  /*3e10*/  FFMA R3, R22, R24, 1 ;  /* 0x3f80000016037423 */ /* 0x001fc80000000018 */
[----:B------:R-:W-:-:S04]  /*3e20*/  FFMA R3, R22, R3, R22 ;  /* 0x0000000316037223 */ /* 0x000fc80000000016 */
[----:B------:R-:W-:-:S04]  /*3e30*/  FFMA R23, R25, R3, RZ ;  /* 0x0000000319177223 */ /* 0x000fc800000000ff */
[----:B------:R-:W-:-:S04]  /*3e40*/  FFMA R22, R24, R23, R25 ;  /* 0x0000001718167223 */ /* 0x000fc80000000019 */
[----:B------:R-:W-:-:S04]  /*3e50*/  FFMA R22, R3, R22, R23 ;  /* 0x0000001603167223 */ /* 0x000fc80000000017 */
[----:B------:R-:W-:-:S04]  /*3e60*/  FFMA R24, R24, R22, R25 ;  /* 0x0000001618187223 */ /* 0x000fc80000000019 */
[----:B------:R-:W-:-:S05]  /*3e70*/  FFMA R23, R3, R24, R22 ;  /* 0x0000001803177223 */ /* 0x000fca0000000016 */
[----:B------:R-:W-:-:S04]  /*3e80*/  SHF.R.U32.HI R20, RZ, 0x17, R23 ;  /* 0x00000017ff147819 */ /* 0x000fc80000011617 */
[----:B------:R-:W-:-:S04]  /*3e90*/  LOP3.LUT R20, R20, 0xff, RZ, 0xc0, !PT ;  /* 0x000000ff14147812 */ /* 0x000fc800078ec0ff */
[----:B------:R-:W-:-:S04]  /*3ea0*/  IADD3 R20, PT, PT, R20, R27, RZ ;  /* 0x0000001b14147210 */ /* 0x000fc80007ffe0ff */
[----:B------:R-:W-:-:S04]  /*3eb0*/  IADD3 R25, PT, PT, R20, -0x1, RZ ;  /* 0xffffffff14197810 */ /* 0x000fc80007ffe0ff */
[----:B------:R-:W-:-:S13]  /*3ec0*/  ISETP.GE.U32.AND P0, PT, R25, 0xfe, PT ;  /* 0x000000fe1900780c */ /* 0x000fda0003f06070 */
[----:B------:R-:W-:Y:S05]  /*3ed0*/  @!P0 BRA `(.L_x_99) ;  /* 0x0000000000808947 */ /* 0x000fea0003800000 */
[----:B------:R-:W-:-:S13]  /*3ee0*/  ISETP.GT.AND P0, PT, R20, 0xfe, PT ;  /* 0x000000fe1400780c */ /* 0x000fda0003f04270 */
[----:B------:R-:W-:Y:S05]  /*3ef0*/  @P0 BRA `(.L_x_100) ;  /* 0x00000000006c0947 */ /* 0x000fea0003800000 */
[----:B------:R-:W-:-:S13]  /*3f00*/  ISETP.GE.AND P0, PT, R20, 0x1, PT ;  /* 0x000000011400780c */ /* 0x000fda0003f06270 */
[----:B------:R-:W-:Y:S05]  /*3f10*/  @P0 BRA `(.L_x_101) ;  /* 0x0000000000740947 */ /* 0x000fea0003800000 */
[----:B------:R-:W-:Y:S02]  /*3f20*/  ISETP.GE.AND P0, PT, R20, -0x18, PT ;  /* 0xffffffe81400780c */ /* 0x000fe40003f06270 */
[----:B------:R-:W-:-:S11]  /*3f30*/  LOP3.LUT R23, R23, 0x80000000, RZ, 0xc0, !PT ;  /* 0x8000000017177812 */ /* 0x000fd600078ec0ff */
[----:B------:R-:W-:Y:S05]  /*3f40*/  @!P0 BRA `(.L_x_101) ;  /* 0x0000000000688947 */ /* 0x000fea0003800000 */
[CCC-:B------:R-:W-:Y:S01]  /*3f50*/  FFMA.RZ R25, R3.reuse, R24.reuse, R22.reuse ;  /* 0x0000001803197223 */ /* 0x1c0fe2000000c016 */
[CCC-:B------:R-:W-:Y:S01]  /*3f60*/  FFMA.RP R26, R3.reuse, R24.reuse, R22.reuse ;  /* 0x00000018031a7223 */ /* 0x1c0fe20000008016 */
[----:B------:R-:W-:Y:S01]  /*3f70*/  FFMA.RM R22, R3, R24, R22 ;  /* 0x0000001803167223 */ /* 0x000fe20000004016 */
[C---:B------:R-:W-:Y:S02]  /*3f80*/  IADD3 R3, PT, PT, R20.reuse, 0x20, RZ ;  /* 0x0000002014037810 */ /* 0x040fe40007ffe0ff */
[----:B------:R-:W-:Y:S02]  /*3f90*/  LOP3.LUT R25, R25, 0x7fffff, RZ, 0xc0, !PT ;  /* 0x007fffff19197812 */ /* 0x000fe400078ec0ff */
[C---:B------:R-:W-:Y:S02]  /*3fa0*/  ISETP.NE.AND P2, PT, R20.reuse, RZ, PT ;  /* 0x000000ff1400720c */ /* 0x040fe40003f45270 */
[----:B------:R-:W-:Y:S02]  /*3fb0*/  LOP3.LUT R25, R25, 0x800000, RZ, 0xfc, !PT ;  /* 0x0080000019197812 */ /* 0x000fe400078efcff */
[----:B------:R-:W-:-:S02]  /*3fc0*/  ISETP.NE.AND P1, PT, R20, RZ, PT ;  /* 0x000000ff1400720c */ /* 0x000fc40003f25270 */
[----:B------:R-:W-:Y:S02]  /*3fd0*/  IADD3 R20, PT, PT, -R20, RZ, RZ ;  /* 0x000000ff14147210 */ /* 0x000fe40007ffe1ff */
[----:B------:R-:W-:Y:S02]  /*3fe0*/  SHF.L.U32 R3, R25, R3, RZ ;  /* 0x0000000319037219 */ /* 0x000fe400000006ff */
[----:B------:R-:W-:Y:S02]  /*3ff0*/  FSETP.NEU.FTZ.AND P0, PT, R26, R22, PT ;  /* 0x000000161a00720b */ /* 0x000fe40003f1d000 */
[----:B------:R-:W-:Y:S02]  /*4000*/  SEL R20, R20, RZ, P2 ;  /* 0x000000ff14147207 */ /* 0x000fe40001000000 */
[----:B------:R-:W-:Y:S02]  /*4010*/  ISETP.NE.AND P1, PT, R3, RZ, P1 ;  /* 0x000000ff0300720c */ /* 0x000fe40000f25270 */
[----:B------:R-:W-:-:S02]  /*4020*/  SHF.R.U32.HI R25, RZ, R20, R25 ;  /* 0x00000014ff197219 */ /* 0x000fc40000011619 */
[----:B------:R-:W-:Y:S02]  /*4030*/  PLOP3.LUT P0, PT, P0, P1, PT, 0xf8, 0x8f ;  /* 0x00000000008f781c */ /* 0x000fe40000703f70 */
[----:B------:R-:W-:Y:S02]  /*4040*/  SHF.R.U32.HI R20, RZ, 0x1, R25 ;  /* 0x00000001ff147819 */ /* 0x000fe40000011619 */
[----:B------:R-:W-:-:S04]  /*4050*/  SEL R3, RZ, 0x1, !P0 ;  /* 0x00000001ff037807 */ /* 0x000fc80004000000 */
[----:B------:R-:W-:-:S04]  /*4060*/  LOP3.LUT R3, R3, 0x1, R20, 0xf8, !PT ;  /* 0x0000000103037812 */ /* 0x000fc800078ef814 */
[----:B------:R-:W-:-:S04]  /*4070*/  LOP3.LUT R3, R3, R25, RZ, 0xc0, !PT ;  /* 0x0000001903037212 */ /* 0x000fc800078ec0ff */
[----:B------:R-:W-:-:S04]  /*4080*/  IADD3 R3, PT, PT, R20, R3, RZ ;  /* 0x0000000314037210 */ /* 0x000fc80007ffe0ff */
[----:B------:R-:W-:Y:S01]  /*4090*/  LOP3.LUT R23, R3, R23, RZ, 0xfc, !PT ;  /* 0x0000001703177212 */ /* 0x000fe200078efcff */
[----:B------:R-:W-:Y:S06]  /*40a0*/  BRA `(.L_x_101) ;  /* 0x0000000000107947 */ /* 0x000fec0003800000 */
.L_x_100:
[----:B------:R-:W-:-:S04]  /*40b0*/  LOP3.LUT R23, R23, 0x80000000, RZ, 0xc0, !PT ;  /* 0x8000000017177812 */ /* 0x000fc800078ec0ff */
[----:B------:R-:W-:Y:S01]  /*40c0*/  LOP3.LUT R23, R23, 0x7f800000, RZ, 0xfc, !PT ;  /* 0x7f80000017177812 */ /* 0x000fe200078efcff */
[----:B------:R-:W-:Y:S06]  /*40d0*/  BRA `(.L_x_101) ;  /* 0x0000000000047947 */ /* 0x000fec0003800000 */
.L_x_99:
[----:B------:R-:W-:-:S07]  /*40e0*/  LEA R23, R27, R23, 0x17 ;  /* 0x000000171b177211 */ /* 0x000fce00078eb8ff */
.L_x_101:
[----:B------:R-:W-:Y:S05]  /*40f0*/  BSYNC.RECONVERGENT B1 ;  /* 0x0000000000017941 */ /* 0x000fea0003800200 */
.L_x_98:
[----:B------:R-:W-:Y:S01]  /*4100*/  MOV R3, R23 ;  /* 0x0000001700037202 */ /* 0x000fe20000000f00 */
[----:B------:R-:W-:Y:S06]  /*4110*/  BRA `(.L_x_102) ;  /* 0x0000000000207947 */ /* 0x000fec0003800000 */
.L_x_97:
[----:B------:R-:W-:-:S04]  /*4120*/  LOP3.LUT R3, R3, 0x80000000, R25, 0x48, !PT ;  /* 0x8000000003037812 */ /* 0x000fc800078e4819 */
[----:B------:R-:W-:Y:S01]  /*4130*/  LOP3.LUT R3, R3, 0x7f800000, RZ, 0xfc, !PT ;  /* 0x7f80000003037812 */ /* 0x000fe200078efcff */
[----:B------:R-:W-:Y:S06]  /*4140*/  BRA `(.L_x_102) ;  /* 0x0000000000147947 */ /* 0x000fec0003800000 */
.L_x_96:
[----:B------:R-:W-:Y:S01]  /*4150*/  LOP3.LUT R3, R3, 0x80000000, R25, 0x48, !PT ;  /* 0x8000000003037812 */ /* 0x000fe200078e4819 */
[----:B------:R-:W-:Y:S06]  /*4160*/  BRA `(.L_x_102) ;  /* 0x00000000000c7947 */ /* 0x000fec0003800000 */
.L_x_95:
[----:B------:R-:W0:Y:S01]  /*4170*/  MUFU.RSQ R3, -QNAN ;  /* 0xffc0000000037908 */ /* 0x000e220000001400 */
[----:B------:R-:W-:Y:S05]  /*4180*/  BRA `(.L_x_102) ;  /* 0x0000000000047947 */ /* 0x000fea0003800000 */
.L_x_94:
[----:B------:R-:W-:-:S07]  /*4190*/  FADD.FTZ R3, R25, R2 ;  /* 0x0000000219037221 */ /* 0x000fce0000010000 */
.L_x_102:
[----:B------:R-:W-:Y:S05]  /*41a0*/  BSYNC.RECONVERGENT B0 ;  /* 0x0000000000007941 */ /* 0x000fea0003800200 */
.L_x_92:
[----:B------:R-:W-:Y:S01]  /*41b0*/  MOV R20, R21 ;  /* 0x0000001500147202 */ /* 0x000fe20000000f00 */
[----:B------:R-:W-:-:S04]  /*41c0*/  HFMA2 R21, -RZ, RZ, 0, 0 ;  /* 0x00000000ff157431 */ /* 0x000fc800000001ff */
[----:B0-----:R-:W-:Y:S05]  /*41d0*/  RET.REL.NODEC R20 `(_ZN4cuda6kernel21softmax_block_per_rowEjjPfS1_) ;  /* 0xffffffbc14887950 */ /* 0x001fea0003c3ffff */
.L_x_103:
[----:B------:R-:W-:-:S00]  /*41e0*/  BRA `(.L_x_103) ;  /* 0xfffffffc00fc7947 */ /* 0x000fc0000383ffff */
[----:B------:R-:W-:-:S00]  /*41f0*/  NOP ;  /* 0x0000000000007918 */ /* 0x000fc00000000000 */
        /* <DEDUP_REMOVED lines=8> */
.L_x_234:


//--------------------- .text._ZN4cuda6kernel20softmax_warp_per_rowEjjPfS1_ --------------------------
	.section	.text._ZN4cuda6kernel20softmax_warp_per_rowEjjPfS1_,"ax",@progbits
	.align	128
        .global         _ZN4cuda6kernel20softmax_warp_per_rowEjjPfS1_
        .type           _ZN4cuda6kernel20softmax_warp_per_rowEjjPfS1_,@function
        .size           _ZN4cuda6kernel20softmax_warp_per_rowEjjPfS1_,(.L_x_235 - _ZN4cuda6kernel20softmax_warp_per_rowEjjPfS1_)
        .other          _ZN4cuda6kernel20softmax_warp_per_rowEjjPfS1_,@"STO_CUDA_ENTRY STV_DEFAULT"
_ZN4cuda6kernel20softmax_warp_per_rowEjjPfS1_:
.text._ZN4cuda6kernel20softmax_warp_per_rowEjjPfS1_:
[----:B------:R-:W0:Y:S01]  /*0000*/  LDC R1, c[0x0][0x37c] ;  /* 0x0000df00ff017b82 */ /* 0x000e220000000800 */
[----:B------:R-:W1:Y:S01]  /*0010*/  S2R R0, SR_TID.X ;  /* 0x0000000000007919 */ /* 0x000e620000002100 */
[----:B------:R-:W2:Y:S06]  /*0020*/  LDCU UR7, c[0x0][0x384] ;  /* 0x00007080ff0777ac */ /* 0x000eac0008000800 */
[----:B------:R-:W3:Y:S01]  /*0030*/  LDC R3, c[0x0][0x360] ;  /* 0x0000d800ff037b82 */ /* 0x000ee20000000800 */
[----:B------:R-:W-:Y:S01]  /*0040*/  HFMA2 R15, -RZ, RZ, 0, 0 ;  /* 0x00000000ff0f7431 */ /* 0x000fe200000001ff */
[----:B0-----:R-:W-:Y:S01]  /*0050*/  IADD3 R1, PT, PT, R1, -0x80, RZ ;  /* 0xffffff8001017810 */ /* 0x001fe20007ffe0ff */
[----:B------:R-:W0:Y:S05]  /*0060*/  LDCU.64 UR4, c[0x0][0x358] ;  /* 0x00006b00ff0477ac */ /* 0x000e2a0008000a00 */
[----:B------:R-:W4:Y:S01]  /*0070*/  S2UR UR6, SR_CTAID.X ;  /* 0x00000000000679c3 */ /* 0x000f220000002500 */
[----:B--2---:R-:W-:-:S04]  /*0080*/  MOV R30, UR7 ;  /* 0x00000007001e7c02 */ /* 0x004fc80008000f00 */
[----:B------:R-:W-:Y:S02]  /*0090*/  ISETP.GE.U32.AND P0, PT, R30, 0x80, PT ;  /* 0x000000801e00780c */ /* 0x000fe40003f06070 */
[----:B------:R-:W-:Y:S02]  /*00a0*/  SHF.R.U32.HI R5, RZ, 0x5, R30 ;  /* 0x00000005ff057819 */ /* 0x000fe4000001161e */
[----:B---3--:R-:W-:Y:S02]  /*00b0*/  SHF.R.U32.HI R3, RZ, 0x5, R3 ;  /* 0x00000005ff037819 */ /* 0x008fe40000011603 */
[----:B-1----:R-:W-:Y:S02]  /*00c0*/  SHF.R.U32.HI R2, RZ, 0x5, R0 ;  /* 0x00000005ff027819 */ /* 0x002fe40000011600 */
[----:B------:R-:W-:-:S03]  /*00d0*/  LOP3.LUT R0, R0, 0x1f, RZ, 0xc0, !PT ;  /* 0x0000001f00007812 */ /* 0x000fc600078ec0ff */
[----:B----4-:R-:W-:Y:S02]  /*00e0*/  IMAD R2, R3, UR6, R2 ;  /* 0x0000000603027c24 */ /* 0x010fe4000f8e0202 */
[----:B------:R-:W-:-:S04]  /*00f0*/  IMAD R5, R0, R5, RZ ;  /* 0x0000000500057224 */ /* 0x000fc800078e02ff */
[----:B------:R-:W-:Y:S01]  /*0100*/  IMAD R31, R2, R30, R5 ;  /* 0x0000001e021f7224 */ /* 0x000fe200078e0205 */
[----:B0-----:R-:W-:Y:S06]  /*0110*/  @!P0 BRA `(.L_x_104) ;  /* 0x0000000800548947 */ /* 0x001fec0003800000 */
[----:B------:R-:W-:Y:S02]  /*0120*/  SHF.R.U32.HI R30, RZ, 0x7, R30 ;  /* 0x00000007ff1e7819 */ /* 0x000fe4000001161e */
[----:B------:R-:W-:Y:S02]  /*0130*/  CS2R R12, SRZ ;  /* 0x00000000000c7805 */ /* 0x000fe4000001ff00 */
[----:B------:R-:W-:Y:S02]  /*0140*/  MOV R15, RZ ;  /* 0x000000ff000f7202 */ /* 0x000fe40000000f00 */
[----:B------:R-:W-:-:S13]  /*0150*/  ISETP.NE.AND P0, PT, R30, 0x1, PT ;  /* 0x000000011e00780c */ /* 0x000fda0003f05270 */
[----:B------:R-:W-:Y:S05]  /*0160*/  @!P0 BRA `(.L_x_105) ;  /* 0x0000000400788947 */ /* 0x000fea0003800000 */
[----:B------:R-:W0:Y:S01]  /*0170*/  LDC.64 R2, c[0x0][0x388] ;  /* 0x0000e200ff027b82 */ /* 0x000e220000000a00 */
[----:B------:R-:W-:Y:S02]  /*0180*/  LOP3.LUT R12, R30, 0x1fffffe, RZ, 0xc0, !PT ;  /* 0x01fffffe1e0c7812 */ /* 0x000fe400078ec0ff */
[----:B------:R-:W-:Y:S02]  /*0190*/  IADD3 R0, PT, PT, R1, 0x10, RZ ;  /* 0x0000001001007810 */ /* 0x000fe40007ffe0ff */
[----:B------:R-:W-:Y:S02]  /*01a0*/  MOV R15, RZ ;  /* 0x000000ff000f7202 */ /* 0x000fe40000000f00 */
[----:B------:R-:W-:Y:S01]  /*01b0*/  IADD3 R13, PT, PT, -R12, RZ, RZ ;  /* 0x000000ff0c0d7210 */ /* 0x000fe20007ffe1ff */
[----:B0-----:R-:W-:-:S03]  /*01c0*/  IMAD.WIDE.U32 R2, R31, 0x4, R2 ;  /* 0x000000041f027825 */ /* 0x001fc600078e0002 */
[----:B------:R-:W-:-:S04]  /*01d0*/  IADD3 R14, P0, PT, R2, 0x10, RZ ;  /* 0x00000010020e7810 */ /* 0x000fc80007f1e0ff */
[----:B------:R-:W-:-:S09]  /*01e0*/  IADD3.X R3, PT, PT, RZ, R3, RZ, P0, !PT ;  /* 0x00000003ff037210 */ /* 0x000fd200007fe4ff */
.L_x_106:
[----:B------:R-:W-:-:S05]  /*01f0*/  MOV R2, R14 ;  /* 0x0000000e00027202 */ /* 0x000fca0000000f00 */
[----:B------:R-:W2:Y:S04]  /*0200*/  LDG.E.128 R4, desc[UR4][R2.64+-0x10] ;  /* 0xfffff00402047981 */ /* 0x000ea8000c1e1d00 */
[----:B------:R-:W3:Y:S01]  /*0210*/  LDG.E.128 R8, desc[UR4][R2.64] ;  /* 0x0000000402087981 */ /* 0x000ee2000c1e1d00 */
[----:B------:R-:W-:Y:S01]  /*0220*/  HFMA2 R22, -RZ, RZ, 0.96630859375, -0.0022525787353515625 ;  /* 0x3bbb989dff167431 */ /* 0x000fe200000001ff */
[----:B------:R-:W-:Y:S02]  /*0230*/  MOV R21, 0x437c0000 ;  /* 0x437c000000157802 */ /* 0x000fe40000000f00 */
[----:B------:R-:W-:-:S04]  /*0240*/  IADD3 R13, PT, PT, R13, 0x2, RZ ;  /* 0x000000020d0d7810 */ /* 0x000fc80007ffe0ff */
[----:B------:R-:W-:Y:S01]  /*0250*/  ISETP.NE.AND P0, PT, R13, RZ, PT ;  /* 0x000000ff0d00720c */ /* 0x000fe20003f05270 */
[-C--:B--2---:R-:W-:Y:S01]  /*0260*/  FFMA.SAT R16, R4, R22.reuse, 0.5 ;  /* 0x3f00000004107423 */ /* 0x084fe20000002016 */
[-C--:B------:R-:W-:Y:S01]  /*0270*/  FFMA.SAT R14, R5, R22.reuse, 0.5 ;  /* 0x3f000000050e7423 */ /* 0x080fe20000002016 */
[-C--:B------:R-:W-:Y:S01]  /*0280*/  FFMA.SAT R20, R7, R22.reuse, 0.5 ;  /* 0x3f00000007147423 */ /* 0x080fe20000002016 */
[-C--:B------:R-:W-:Y:S01]  /*0290*/  FFMA.SAT R18, R6, R22.reuse, 0.5 ;  /* 0x3f00000006127423 */ /* 0x080fe20000002016 */
[-C--:B------:R-:W-:Y:S01]  /*02a0*/  FFMA.RM R16, R16, R21.reuse, 12582913 ;  /* 0x4b40000110107423 */ /* 0x080fe20000004015 */
[-C--:B------:R-:W-:Y:S01]  /*02b0*/  FFMA.RM R17, R14, R21.reuse, 12582913 ;  /* 0x4b4000010e117423 */ /* 0x080fe20000004015 */
[----:B------:R-:W-:Y:S01]  /*02c0*/  FFMA.RM R20, R20, R21, 12582913 ;  /* 0x4b40000114147423 */ /* 0x000fe20000004015 */
[-C--:B---3--:R-:W-:Y:S01]  /*02d0*/  FFMA.SAT R24, R8, R22.reuse, 0.5 ;  /* 0x3f00000008187423 */ /* 0x088fe20000002016 */
[----:B------:R-:W-:Y:S01]  /*02e0*/  FADD R19, R16, -12583039 ;  /* 0xcb40007f10137421 */ /* 0x000fe20000000000 */
[----:B------:R-:W-:Y:S01]  /*02f0*/  FADD R14, R17, -12583039 ;  /* 0xcb40007f110e7421 */ /* 0x000fe20000000000 */
[----:B------:R-:W-:Y:S01]  /*0300*/  FFMA.SAT R26, R10, R22, 0.5 ;  /* 0x3f0000000a1a7423 */ /* 0x000fe20000002016 */
[----:B------:R-:W-:Y:S01]  /*0310*/  SHF.L.U32 R16, R16, 0x17, RZ ;  /* 0x0000001710107819 */ /* 0x000fe200000006ff */
[----:B------:R-:W-:Y:S01]  /*0320*/  FFMA R19, R4, 1.4426950216293334961, -R19 ;  /* 0x3fb8aa3b04137823 */ /* 0x000fe20000000813 */
[----:B------:R-:W-:-:S03]  /*0330*/  FFMA R14, R5, 1.4426950216293334961, -R14 ;  /* 0x3fb8aa3b050e7823 */ /* 0x000fc6000000080e */
[----:B------:R-:W-:Y:S01]  /*0340*/  FFMA R19, R4, 1.925963033500011079e-08, R19 ;  /* 0x32a5706004137823 */ /* 0x000fe20000000013 */
[----:B------:R-:W-:Y:S01]  /*0350*/  FFMA R5, R5, 1.925963033500011079e-08, R14 ;  /* 0x32a5706005057823 */ /* 0x000fe2000000000e */
[-C--:B------:R-:W-:Y:S01]  /*0360*/  FFMA.RM R4, R18, R21.reuse, 12582913 ;  /* 0x4b40000112047423 */ /* 0x080fe20000004015 */
[C---:B------:R-:W-:Y:S01]  /*0370*/  FADD R14, R20.reuse, -12583039 ;  /* 0xcb40007f140e7421 */ /* 0x040fe20000000000 */
[----:B------:R-:W-:Y:S02]  /*0380*/  SHF.L.U32 R20, R20, 0x17, RZ ;  /* 0x0000001714147819 */ /* 0x000fe400000006ff */
[----:B------:R-:W-:Y:S01]  /*0390*/  FADD R23, R4, -12583039 ;  /* 0xcb40007f04177421 */ /* 0x000fe20000000000 */
[----:B------:R-:W-:Y:S01]  /*03a0*/  FFMA R18, R7, 1.4426950216293334961, -R14 ;  /* 0x3fb8aa3b07127823 */ /* 0x000fe2000000080e */
[-C--:B------:R-:W-:Y:S01]  /*03b0*/  FFMA.RM R14, R24, R21.reuse, 12582913 ;  /* 0x4b400001180e7423 */ /* 0x080fe20000004015 */
[-C--:B------:R-:W-:Y:S01]  /*03c0*/  FFMA.SAT R24, R9, R22.reuse, 0.5 ;  /* 0x3f00000009187423 */ /* 0x080fe20000002016 */
[----:B------:R-:W-:Y:S01]  /*03d0*/  FFMA R23, R6, 1.4426950216293334961, -R23 ;  /* 0x3fb8aa3b06177823 */ /* 0x000fe20000000817 */
[----:B------:R-:W-:Y:S01]  /*03e0*/  FFMA R7, R7, 1.925963033500011079e-08, R18 ;  /* 0x32a5706007077823 */ /* 0x000fe20000000012 */
[----:B------:R-:W-:Y:S01]  /*03f0*/  FFMA.SAT R22, R11, R22, 0.5 ;  /* 0x3f0000000b167423 */ /* 0x000fe20000002016 */
[-C--:B------:R-:W-:Y:S01]  /*0400*/  FFMA.RM R18, R24, R21.reuse, 12582913 ;  /* 0x4b40000118127423 */ /* 0x080fe20000004015 */
[----:B------:R-:W-:Y:S01]  /*0410*/  FFMA R6, R6, 1.925963033500011079e-08, R23 ;  /* 0x32a5706006067823 */ /* 0x000fe20000000017 */
[----:B------:R-:W-:Y:S01]  /*0420*/  FADD R23, R14, -12583039 ;  /* 0xcb40007f0e177421 */ /* 0x000fe20000000000 */
[----:B------:R-:W0:Y:S01]  /*0430*/  MUFU.EX2 R19, R19 ;  /* 0x0000001300137308 */ /* 0x000e220000000800 */
[----:B------:R-:W-:Y:S01]  /*0440*/  FADD R24, R18, -12583039 ;  /* 0xcb40007f12187421 */ /* 0x000fe20000000000 */
[----:B------:R-:W-:Y:S01]  /*0450*/  FFMA.RM R22, R22, R21, 12582913 ;  /* 0x4b40000116167423 */ /* 0x000fe20000004015 */
[----:B------:R-:W-:Y:S01]  /*0460*/  FFMA R23, R8, 1.4426950216293334961, -R23 ;  /* 0x3fb8aa3b08177823 */ /* 0x000fe20000000817 */
[----:B------:R-:W-:Y:S01]  /*0470*/  SHF.L.U32 R18, R18, 0x17, RZ ;  /* 0x0000001712127819 */ /* 0x000fe200000006ff */
[----:B------:R-:W-:-:S02]  /*0480*/  FFMA R24, R9, 1.4426950216293334961, -R24 ;  /* 0x3fb8aa3b09187823 */ /* 0x000fc40000000818 */
[----:B------:R-:W-:Y:S01]  /*0490*/  FFMA R8, R8, 1.925963033500011079e-08, R23 ;  /* 0x32a5706008087823 */ /* 0x000fe20000000017 */
[----:B------:R-:W1:Y:S01]  /*04a0*/  MUFU.EX2 R6, R6 ;  /* 0x0000000600067308 */ /* 0x000e620000000800 */
[----:B------:R-:W-:Y:S01]  /*04b0*/  FFMA R23, R9, 1.925963033500011079e-08, R24 ;  /* 0x32a5706009177823 */ /* 0x000fe20000000018 */
[----:B------:R-:W-:Y:S01]  /*04c0*/  FADD R24, R22, -12583039 ;  /* 0xcb40007f16187421 */ /* 0x000fe20000000000 */
[----:B------:R-:W-:Y:S01]  /*04d0*/  FFMA.RM R9, R26, R21, 12582913 ;  /* 0x4b4000011a097423 */ /* 0x000fe20000004015 */
[----:B------:R-:W-:Y:S02]  /*04e0*/  SHF.L.U32 R22, R22, 0x17, RZ ;  /* 0x0000001716167819 */ /* 0x000fe400000006ff */
[----:B------:R-:W-:Y:S01]  /*04f0*/  FFMA R24, R11, 1.4426950216293334961, -R24 ;  /* 0x3fb8aa3b0b187823 */ /* 0x000fe20000000818 */
[----:B------:R-:W-:Y:S01]  /*0500*/  FADD R25, R9, -12583039 ;  /* 0xcb40007f09197421 */ /* 0x000fe20000000000 */
[----:B------:R-:W2:Y:S02]  /*0510*/  MUFU.EX2 R5, R5 ;  /* 0x0000000500057308 */ /* 0x000ea40000000800 */
[----:B------:R-:W-:Y:S01]  /*0520*/  FFMA R11, R11, 1.925963033500011079e-08, R24 ;  /* 0x32a570600b0b7823 */ /* 0x000fe20000000018 */
[----:B------:R-:W-:Y:S01]  /*0530*/  SHF.L.U32 R24, R17, 0x17, RZ ;  /* 0x0000001711187819 */ /* 0x000fe200000006ff */
[----:B------:R-:W-:Y:S01]  /*0540*/  FFMA R25, R10, 1.4426950216293334961, -R25 ;  /* 0x3fb8aa3b0a197823 */ /* 0x000fe20000000819 */
[----:B------:R-:W-:Y:S01]  /*0550*/  SHF.L.U32 R17, R4, 0x17, RZ ;  /* 0x0000001704117819 */ /* 0x000fe200000006ff */
[----:B0-----:R-:W-:Y:S01]  /*0560*/  FMUL R4, R16, R19 ;  /* 0x0000001310047220 */ /* 0x001fe20000400000 */
[----:B------:R-:W-:Y:S01]  /*0570*/  SHF.L.U32 R19, R9, 0x17, RZ ;  /* 0x0000001709137819 */ /* 0x000fe200000006ff */
[----:B------:R-:W0:Y:S01]  /*0580*/  MUFU.EX2 R7, R7 ;  /* 0x0000000700077308 */ /* 0x000e220000000800 */
[----:B------:R-:W-:Y:S01]  /*0590*/  FFMA R10, R10, 1.925963033500011079e-08, R25 ;  /* 0x32a570600a0a7823 */ /* 0x000fe20000000019 */
[----:B-1----:R-:W-:Y:S01]  /*05a0*/  FMUL R6, R17, R6 ;  /* 0x0000000611067220 */ /* 0x002fe20000400000 */
[----:B------:R-:W-:Y:S01]  /*05b0*/  SHF.L.U32 R17, R14, 0x17, RZ ;  /* 0x000000170e117819 */ /* 0x000fe200000006ff */
[----:B------:R-:W-:-:S04]  /*05c0*/  FADD R14, R4, R15 ;  /* 0x0000000f040e7221 */ /* 0x000fc80000000000 */
[----:B------:R-:W1:Y:S01]  /*05d0*/  MUFU.EX2 R8, R8 ;  /* 0x0000000800087308 */ /* 0x000e620000000800 */
[----:B--2---:R-:W-:-:S04]  /*05e0*/  FMUL R5, R24, R5 ;  /* 0x0000000518057220 */ /* 0x004fc80000400000 */
[----:B------:R-:W-:-:S03]  /*05f0*/  FADD R15, R5, R14 ;  /* 0x0000000e050f7221 */ /* 0x000fc60000000000 */
[----:B------:R-:W2:Y:S01]  /*0600*/  MUFU.EX2 R21, R23 ;  /* 0x0000001700157308 */ /* 0x000ea20000000800 */
[----:B0-----:R-:W-:Y:S01]  /*0610*/  FMUL R7, R20, R7 ;  /* 0x0000000714077220 */ /* 0x001fe20000400000 */
[----:B------:R-:W-:-:S04]  /*0620*/  FADD R14, R6, R15 ;  /* 0x0000000f060e7221 */ /* 0x000fc80000000000 */
[----:B------:R-:W-:Y:S01]  /*0630*/  FADD R15, R7, R14 ;  /* 0x0000000e070f7221 */ /* 0x000fe20000000000 */
[----:B------:R-:W-:Y:S01]  /*0640*/  STL.128 [R0+-0x10], R4 ;  /* 0xfffff00400007387 */ /* 0x000fe20000100c00 */
[----:B------:R-:W0:Y:S01]  /*0650*/  MUFU.EX2 R10, R10 ;  /* 0x0000000a000a7308 */ /* 0x000e220000000800 */
[----:B-1----:R-:W-:-:S04]  /*0660*/  FMUL R8, R17, R8 ;  /* 0x0000000811087220 */ /* 0x002fc80000400000 */
[----:B------:R-:W-:-:S03]  /*0670*/  FADD R14, R15, R8 ;  /* 0x000000080f0e7221 */ /* 0x000fc60000000000 */
[----:B------:R-:W1:Y:S01]  /*0680*/  MUFU.EX2 R11, R11 ;  /* 0x0000000b000b7308 */ /* 0x000e620000000800 */
[----:B--2---:R-:W-:-:S04]  /*0690*/  FMUL R9, R18, R21 ;  /* 0x0000001512097220 */ /* 0x004fc80000400000 */
[----:B------:R-:W-:Y:S01]  /*06a0*/  FADD R15, R9, R14 ;  /* 0x0000000e090f7221 */ /* 0x000fe20000000000 */
[----:B------:R-:W-:Y:S01]  /*06b0*/  IADD3 R14, P1, PT, R2, 0x20, RZ ;  /* 0x00000020020e7810 */ /* 0x000fe20007f3e0ff */
[----:B0-----:R-:W-:-:S03]  /*06c0*/  FMUL R10, R19, R10 ;  /* 0x0000000a130a7220 */ /* 0x001fc60000400000 */
[----:B------:R-:W-:Y:S01]  /*06d0*/  IADD3.X R3, PT, PT, RZ, R3, RZ, P1, !PT ;  /* 0x00000003ff037210 */ /* 0x000fe20000ffe4ff */
[----:B------:R-:W-:Y:S01]  /*06e0*/  FADD R2, R10, R15 ;  /* 0x0000000f0a027221 */ /* 0x000fe20000000000 */
[----:B-1----:R-:W-:-:S04]  /*06f0*/  FMUL R11, R22, R11 ;  /* 0x0000000b160b7220 */ /* 0x002fc80000400000 */
[----:B------:R-:W-:Y:S01]  /*0700*/  FADD R15, R11, R2 ;  /* 0x000000020b0f7221 */ /* 0x000fe20000000000 */
[----:B------:R0:W-:Y:S02]  /*0710*/  STL.128 [R0], R8 ;  /* 0x0000000800007387 */ /* 0x0001e40000100c00 */
[----:B0-----:R-:W-:Y:S01]  /*0720*/  IADD3 R0, PT, PT, R0, 0x20, RZ ;  /* 0x0000002000007810 */ /* 0x001fe20007ffe0ff */
[----:B------:R-:W-:Y:S06]  /*0730*/  @P0 BRA `(.L_x_106) ;  /* 0xfffffff800ac0947 */ /* 0x000fec000383ffff */
[----:B------:R-:W-:-:S07]  /*0740*/  MOV R13, RZ ;  /* 0x000000ff000d7202 */ /* 0x000fce0000000f00 */
.L_x_105:
[----:B------:R-:W0:Y:S02]  /*0750*/  LDC R30, c[0x0][0x384] ;  /* 0x0000e100ff1e7b82 */ /* 0x000e240000000800 */
[----:B0-----:R-:W-:-:S13]  /*0760*/  LOP3.LUT P0, RZ, R30, 0x80, RZ, 0xc0, !PT ;  /* 0x000000801eff7812 */ /* 0x001fda000780c0ff */
[----:B------:R-:W-:Y:S05]  /*0770*/  @!P0 BRA `(.L_x_104) ;  /* 0x0000000000bc8947 */ /* 0x000fea0003800000 */
[----:B------:R-:W0:Y:S01]  /*0780*/  LDC.64 R2, c[0x0][0x388] ;  /* 0x0000e200ff027b82 */ /* 0x000e220000000a00 */
[C---:B------:R-:W-:Y:S02]  /*0790*/  SHF.L.U32 R0, R12.reuse, 0x4, RZ ;  /* 0x000000040c007819 */ /* 0x040fe400000006ff */
[----:B------:R-:W-:Y:S01]  /*07a0*/  SHF.L.U64.HI R13, R12, 0x4, R13 ;  /* 0x000000040c0d7819 */ /* 0x000fe2000001020d */
[----:B0-----:R-:W-:-:S03]  /*07b0*/  IMAD.WIDE.U32 R2, R31, 0x4, R2 ;  /* 0x000000041f027825 */ /* 0x001fc600078e0002 */
[----:B------:R-:W-:-:S04]  /*07c0*/  IADD3 R4, P0, PT, R2, R0, RZ ;  /* 0x0000000002047210 */ /* 0x000fc80007f1e0ff */
[----:B------:R-:W-:-:S06]  /*07d0*/  IADD3.X R5, PT, PT, R3, R13, RZ, P0, !PT ;  /* 0x0000000d03057210 */ /* 0x000fcc00007fe4ff */
[----:B------:R-:W2:Y:S01]  /*07e0*/  LDG.E.128 R4, desc[UR4][R4.64] ;  /* 0x0000000404047981 */ /* 0x000ea2000c1e1d00 */
[----:B------:R-:W-:Y:S01]  /*07f0*/  HFMA2 R12, -RZ, RZ, 0.96630859375, -0.0022525787353515625 ;  /* 0x3bbb989dff0c7431 */ /* 0x000fe200000001ff */
[----:B------:R-:W-:-:S04]  /*0800*/  MOV R14, 0x437c0000 ;  /* 0x437c0000000e7802 */ /* 0x000fc80000000f00 */
[-C--:B--2---:R-:W-:Y:S01]  /*0810*/  FFMA.SAT R2, R4, R12.reuse, 0.5 ;  /* 0x3f00000004027423 */ /* 0x084fe2000000200c */
[-C--:B------:R-:W-:Y:S01]  /*0820*/  FFMA.SAT R11, R6, R12.reuse, 0.5 ;  /* 0x3f000000060b7423 */ /* 0x080fe2000000200c */
[----:B------:R-:W-:Y:S02]  /*0830*/  FFMA.SAT R3, R5, R12, 0.5 ;  /* 0x3f00000005037423 */ /* 0x000fe4000000200c */
[-C--:B------:R-:W-:Y:S02]  /*0840*/  FFMA.RM R2, R2, R14.reuse, 12582913 ;  /* 0x4b40000102027423 */ /* 0x080fe4000000400e */
[----:B------:R-:W-:Y:S02]  /*0850*/  FFMA.RM R3, R3, R14, 12582913 ;  /* 0x4b40000103037423 */ /* 0x000fe4000000400e */
[----:B------:R-:W-:Y:S02]  /*0860*/  FADD R9, R2, -12583039 ;  /* 0xcb40007f02097421 */ /* 0x000fe40000000000 */
[C---:B------:R-:W-:Y:S01]  /*0870*/  FADD R10, R3.reuse, -12583039 ;  /* 0xcb40007f030a7421 */ /* 0x040fe20000000000 */
[----:B------:R-:W-:Y:S01]  /*0880*/  SHF.L.U32 R3, R3, 0x17, RZ ;  /* 0x0000001703037819 */ /* 0x000fe200000006ff */
[----:B------:R-:W-:-:S02]  /*0890*/  FFMA R9, R4, 1.4426950216293334961, -R9 ;  /* 0x3fb8aa3b04097823 */ /* 0x000fc40000000809 */
[----:B------:R-:W-:Y:S02]  /*08a0*/  FFMA R10, R5, 1.4426950216293334961, -R10 ;  /* 0x3fb8aa3b050a7823 */ /* 0x000fe4000000080a */
[----:B------:R-:W-:Y:S01]  /*08b0*/  FFMA R8, R4, 1.925963033500011079e-08, R9 ;  /* 0x32a5706004087823 */ /* 0x000fe20000000009 */
[----:B------:R-:W-:Y:S01]  /*08c0*/  FFMA.RM R4, R11, R14, 12582913 ;  /* 0x4b4000010b047423 */ /* 0x000fe2000000400e */
[----:B------:R-:W-:Y:S01]  /*08d0*/  FFMA.SAT R11, R7, R12, 0.5 ;  /* 0x3f000000070b7423 */ /* 0x000fe2000000200c */
[----:B------:R-:W-:Y:S01]  /*08e0*/  FFMA R10, R5, 1.925963033500011079e-08, R10 ;  /* 0x32a57060050a7823 */ /* 0x000fe2000000000a */
[----:B------:R-:W-:Y:S01]  /*08f0*/  SHF.L.U32 R5, R2, 0x17, RZ ;  /* 0x0000001702057819 */ /* 0x000fe200000006ff */
[----:B------:R-:W-:Y:S01]  /*0900*/  FADD R9, R4, -12583039 ;  /* 0xcb40007f04097421 */ /* 0x000fe20000000000 */
[----:B------:R-:W-:Y:S01]  /*0910*/  FFMA.RM R11, R11, R14, 12582913 ;  /* 0x4b4000010b0b7423 */ /* 0x000fe2000000400e */
[----:B------:R-:W0:Y:S01]  /*0920*/  MUFU.EX2 R8, R8 ;  /* 0x0000000800087308 */ /* 0x000e220000000800 */
[----:B------:R-:W-:Y:S01]  /*0930*/  IADD3 R2, PT, PT, R1, R0, RZ ;  /* 0x0000000001027210 */ /* 0x000fe20007ffe0ff */
[----:B------:R-:W-:Y:S01]  /*0940*/  FFMA R9, R6, 1.4426950216293334961, -R9 ;  /* 0x3fb8aa3b06097823 */ /* 0x000fe20000000809 */
[----:B------:R-:W-:-:S03]  /*0950*/  FADD R12, R11, -12583039 ;  /* 0xcb40007f0b0c7421 */ /* 0x000fc60000000000 */
[----:B------:R-:W-:Y:S01]  /*0960*/  FFMA R9, R6, 1.925963033500011079e-08, R9 ;  /* 0x32a5706006097823 */ /* 0x000fe20000000009 */
[C---:B------:R-:W-:Y:S01]  /*0970*/  FFMA R12, R7.reuse, 1.4426950216293334961, -R12 ;  /* 0x3fb8aa3b070c7823 */ /* 0x040fe2000000080c */
[----:B------:R-:W1:Y:S01]  /*0980*/  MUFU.EX2 R10, R10 ;  /* 0x0000000a000a7308 */ /* 0x000e620000000800 */
[----:B------:R-:W-:Y:S02]  /*0990*/  SHF.L.U32 R6, R4, 0x17, RZ ;  /* 0x0000001704067819 */ /* 0x000fe400000006ff */
[----:B------:R-:W-:Y:S01]  /*09a0*/  FFMA R12, R7, 1.925963033500011079e-08, R12 ;  /* 0x32a57060070c7823 */ /* 0x000fe2000000000c */
[----:B------:R-:W-:-:S04]  /*09b0*/  SHF.L.U32 R7, R11, 0x17, RZ ;  /* 0x000000170b077819 */ /* 0x000fc800000006ff */
[----:B------:R-:W2:Y:S01]  /*09c0*/  MUFU.EX2 R9, R9 ;  /* 0x0000000900097308 */ /* 0x000ea20000000800 */
[----:B0-----:R-:W-:-:S04]  /*09d0*/  FMUL R4, R5, R8 ;  /* 0x0000000805047220 */ /* 0x001fc80000400000 */
[----:B------:R-:W-:-:S03]  /*09e0*/  FADD R0, R15, R4 ;  /* 0x000000040f007221 */ /* 0x000fc60000000000 */
[----:B------:R-:W0:Y:S01]  /*09f0*/  MUFU.EX2 R12, R12 ;  /* 0x0000000c000c7308 */ /* 0x000e220000000800 */
[----:B-1----:R-:W-:-:S04]  /*0a00*/  FMUL R5, R3, R10 ;  /* 0x0000000a03057220 */ /* 0x002fc80000400000 */
[----:B------:R-:W-:Y:S01]  /*0a10*/  FADD R3, R5, R0 ;  /* 0x0000000005037221 */ /* 0x000fe20000000000 */
[----:B--2---:R-:W-:-:S04]  /*0a20*/  FMUL R6, R6, R9 ;  /* 0x0000000906067220 */ /* 0x004fc80000400000 */
[----:B------:R-:W-:Y:S01]  /*0a30*/  FADD R0, R6, R3 ;  /* 0x0000000306007221 */ /* 0x000fe20000000000 */
[----:B0-----:R-:W-:-:S04]  /*0a40*/  FMUL R7, R7, R12 ;  /* 0x0000000c07077220 */ /* 0x001fc80000400000 */
[----:B------:R-:W-:Y:S01]  /*0a50*/  FADD R15, R7, R0 ;  /* 0x00000000070f7221 */ /* 0x000fe20000000000 */
[----:B------:R0:W-:Y:S06]  /*0a60*/  STL.128 [R2], R4 ;  /* 0x0000000402007387 */ /* 0x0001ec0000100c00 */
.L_x_104:
[----:B------:R-:W1:Y:S01]  /*0a70*/  SHFL.BFLY PT, R0, R15, 0x10, 0x1f ;  /* 0x0e001f000f007f89 */ /* 0x000e6200000e0000 */
[----:B------:R-:W-:Y:S01]  /*0a80*/  ISETP.GE.U32.AND P0, PT, R30, 0x100, PT ;  /* 0x000001001e00780c */ /* 0x000fe20003f06070 */
[----:B-1----:R-:W-:-:S05]  /*0a90*/  FADD R0, R0, R15 ;  /* 0x0000000f00007221 */ /* 0x002fca0000000000 */
[----:B------:R-:W1:Y:S02]  /*0aa0*/  SHFL.BFLY PT, R3, R0, 0x8, 0x1f ;  /* 0x0d001f0000037f89 */ /* 0x000e6400000e0000 */
[----:B-1----:R-:W-:-:S05]  /*0ab0*/  FADD R3, R0, R3 ;  /* 0x0000000300037221 */ /* 0x002fca0000000000 */
[----:B0-----:R-:W0:Y:S02]  /*0ac0*/  SHFL.BFLY PT, R2, R3, 0x4, 0x1f ;  /* 0x0c801f0003027f89 */ /* 0x001e2400000e0000 */
[----:B0-----:R-:W-:-:S05]  /*0ad0*/  FADD R2, R3, R2 ;  /* 0x0000000203027221 */ /* 0x001fca0000000000 */
[----:B------:R-:W0:Y:S02]  /*0ae0*/  SHFL.BFLY PT, R5, R2, 0x2, 0x1f ;  /* 0x0c401f0002057f89 */ /* 0x000e2400000e0000 */
[----:B0-----:R-:W-:-:S05]  /*0af0*/  FADD R5, R2, R5 ;  /* 0x0000000502057221 */ /* 0x001fca0000000000 */
[----:B------:R0:W1:Y:S01]  /*0b00*/  SHFL.BFLY PT, R4, R5, 0x1, 0x1f ;  /* 0x0c201f0005047f89 */ /* 0x00006200000e0000 */
[----:B------:R-:W-:Y:S05]  /*0b10*/  @!P0 EXIT ;  /* 0x000000000000894d */ /* 0x000fea0003800000 */
[----:B------:R-:W-:Y:S01]  /*0b20*/  SHF.R.U32.HI R30, RZ, 0x8, R30 ;  /* 0x00000008ff1e7819 */ /* 0x000fe2000001161e */
[----:B------:R-:W-:-:S03]  /*0b30*/  HFMA2 R27, -RZ, RZ, 0, 0 ;  /* 0x00000000ff1b7431 */ /* 0x000fc600000001ff */
[----:B------:R-:W-:-:S04]  /*0b40*/  IADD3 R0, PT, PT, R30, -0x1, RZ ;  /* 0xffffffff1e007810 */ /* 0x000fc80007ffe0ff */
[----:B------:R-:W-:Y:S01]  /*0b50*/  ISETP.GE.U32.AND P0, PT, R0, 0x3, PT ;  /* 0x000000030000780c */ /* 0x000fe20003f06070 */
[----:B-1----:R-:W-:-:S12]  /*0b60*/  FADD R0, R5, R4 ;  /* 0x0000000405007221 */ /* 0x002fd80000000000 */
[----:B------:R-:W-:Y:S05]  /*0b70*/  @!P0 BRA `(.L_x_107) ;  /* 0x0000001c007c8947 */ /* 0x000fea0003800000 */
[----:B------:R-:W1:Y:S01]  /*0b80*/  LDC.64 R2, c[0x0][0x390] ;  /* 0x0000e400ff027b82 */ /* 0x000e620000000a00 */
[----:B------:R-:W-:Y:S02]  /*0b90*/  LOP3.LUT R27, R30, 0xfffffc, RZ, 0xc0, !PT ;  /* 0x00fffffc1e1b7812 */ /* 0x000fe400078ec0ff */
[----:B------:R-:W-:Y:S02]  /*0ba0*/  IADD3 R28, PT, PT, R1, 0x40, RZ ;  /* 0x00000040011c7810 */ /* 0x000fe40007ffe0ff */
[----:B------:R-:W-:Y:S01]  /*0bb0*/  IADD3 R29, PT, PT, -R27, RZ, RZ ;  /* 0x000000ff1b1d7210 */ /* 0x000fe20007ffe1ff */
[----:B-1----:R-:W-:-:S03]  /*0bc0*/  IMAD.WIDE.U32 R2, R31, 0x4, R2 ;  /* 0x000000041f027825 */ /* 0x002fc600078e0002 */
[----:B------:R-:W-:-:S04]  /*0bd0*/  IADD3 R17, P0, PT, R2, 0x40, RZ ;  /* 0x0000004002117810 */ /* 0x000fc80007f1e0ff */
[----:B------:R-:W-:-:S09]  /*0be0*/  IADD3.X R18, PT, PT, RZ, R3, RZ, P0, !PT ;  /* 0x00000003ff127210 */ /* 0x000fd200007fe4ff */
.L_x_172:
[----:B-1----:R-:W2:Y:S04]  /*0bf0*/  LDL.128 R8, [R28+-0x40] ;  /* 0xffffc0001c087983 */ /* 0x002ea80000100c00 */
[----:B0-----:R0:W5:Y:S01]  /*0c00*/  LDL.128 R4, [R28+-0x30] ;  /* 0xffffd0001c047983 */ /* 0x0011620000100c00 */
[----:B------:R-:W1:Y:S01]  /*0c10*/  MUFU.RCP R3, R0 ;  /* 0x0000000000037308 */ /* 0x000e620000001000 */
[----:B------:R-:W-:Y:S01]  /*0c20*/  BSSY.RECONVERGENT B2, `(.L_x_108) ;  /* 0x000000e000027945 */ /* 0x000fe20003800200 */
[----:B------:R-:W-:Y:S02]  /*0c30*/  MOV R32, R17 ;  /* 0x0000001100207202 */ /* 0x000fe40000000f00 */
[----:B------:R-:W-:Y:S01]  /*0c40*/  MOV R33, R18 ;  /* 0x0000001200217202 */ /* 0x000fe20000000f00 */
        /* <DEDUP_REMOVED lines=9> */
[----:B-----5:R-:W-:Y:S05]  /*0ce0*/  CALL.REL.NOINC `($__internal_1_$__cuda_sm3x_div_rn_noftz_f32_slowpath) ;  /* 0x0000003000d47944 */ /* 0x020fea0003c00000 */
[----:B------:R-:W-:-:S07]  /*0cf0*/  MOV R16, R2 ;  /* 0x0000000200107202 */ /* 0x000fce0000000f00 */
.L_x_109:
[----:B------:R-:W-:Y:S05]  /*0d00*/  BSYNC.RECONVERGENT B2 ;  /* 0x0000000000027941 */ /* 0x000fea0003800200 */
.L_x_108:
        /* <DEDUP_REMOVED lines=11> */
[----:B-----5:R-:W-:Y:S05]  /*0dc0*/  CALL.REL.NOINC `($__internal_1_$__cuda_sm3x_div_rn_noftz_f32_slowpath) ;  /* 0x00000030009c7944 */ /* 0x020fea0003c00000 */
[----:B------:R-:W-:-:S07]  /*0dd0*/  MOV R17, R2 ;  /* 0x0000000200117202 */ /* 0x000fce0000000f00 */
.L_x_111:
[----:B------:R-:W-:Y:S05]  /*0de0*/  BSYNC.RECONVERGENT B2 ;  /* 0x0000000000027941 */ /* 0x000fea0003800200 */
.L_x_110:
        /* <DEDUP_REMOVED lines=13> */
.L_x_113:
[----:B------:R-:W-:Y:S05]  /*0ec0*/  BSYNC.RECONVERGENT B2 ;  /* 0x0000000000027941 */ /* 0x000fea0003800200 */
.L_x_112:
        /* <DEDUP_REMOVED lines=13> */
.L_x_115:
[----:B------:R-:W-:Y:S05]  /*0fa0*/  BSYNC.RECONVERGENT B2 ;  /* 0x0000000000027941 */ /* 0x000fea0003800200 */
.L_x_114:
        /* <DEDUP_REMOVED lines=11> */
[----:B------:R-:W-:Y:S05]  /*1060*/  CALL.REL.NOINC `($__internal_1_$__cuda_sm3x_div_rn_noftz_f32_slowpath) ;  /* 0x0000002c00f47944 */ /* 0x000fea0003c00000 */
[----:B------:R-:W-:-:S07]  /*1070*/  MOV R12, R2 ;  /* 0x00000002000c7202 */ /* 0x000fce0000000f00 */
.L_x_117:
[----:B------:R-:W-:Y:S05]  /*1080*/  BSYNC.RECONVERGENT B2 ;  /* 0x0000000000027941 */ /* 0x000fea0003800200 */
.L_x_116:
        /* <DEDUP_REMOVED lines=13> */
.L_x_119:
[----:B------:R-:W-:Y:S05]  /*1160*/  BSYNC.RECONVERGENT B2 ;  /* 0x0000000000027941 */ /* 0x000fea0003800200 */
.L_x_118:
        /* <DEDUP_REMOVED lines=13> */
.L_x_121:
[----:B------:R-:W-:Y:S05]  /*1240*/  BSYNC.RECONVERGENT B2 ;  /* 0x0000000000027941 */ /* 0x000fea0003800200 */
.L_x_120:
        /* <DEDUP_REMOVED lines=13> */
.L_x_123:
[----:B------:R-:W-:Y:S05]  /*1320*/  BSYNC.RECONVERGENT B2 ;  /* 0x0000000000027941 */ /* 0x000fea0003800200 */
.L_x_122:
[----:B------:R-:W2:Y:S04]  /*1330*/  LDL.128 R8, [R28+-0x20] ;  /* 0xffffe0001c087983 */ /* 0x000ea80000100c00 */
[----:B------:R0:W5:Y:S01]  /*1340*/  LDL.128 R4, [R28+-0x10] ;  /* 0xfffff0001c047983 */ /* 0x0001620000100c00 */
        /* <DEDUP_REMOVED lines=13> */
[----:B-----5:R-:W-:Y:S05]  /*1420*/  CALL.REL.NOINC `($__internal_1_$__cuda_sm3x_div_rn_noftz_f32_slowpath) ;  /* 0x0000002c00047944 */ /* 0x020fea0003c00000 */
[----:B------:R-:W-:-:S07]  /*1430*/  MOV R12, R2 ;  /* 0x00000002000c7202 */ /* 0x000fce0000000f00 */
.L_x_125:
[----:B------:R-:W-:Y:S05]  /*1440*/  BSYNC.RECONVERGENT B2 ;  /* 0x0000000000027941 */ /* 0x000fea0003800200 */
.L_x_124:
        /* <DEDUP_REMOVED lines=13> */
.L_x_127:
[----:B------:R-:W-:Y:S05]  /*1520*/  BSYNC.RECONVERGENT B2 ;  /* 0x0000000000027941 */ /* 0x000fea0003800200 */
.L_x_126:
        /* <DEDUP_REMOVED lines=13> */
.L_x_129:
[----:B------:R-:W-:Y:S05]  /*1600*/  BSYNC.RECONVERGENT B2 ;  /* 0x0000000000027941 */ /* 0x000fea0003800200 */
.L_x_128:
        /* <DEDUP_REMOVED lines=13> */
.L_x_131:
[----:B------:R-:W-:Y:S05]  /*16e0*/  BSYNC.RECONVERGENT B2 ;  /* 0x0000000000027941 */ /* 0x000fea0003800200 */
.L_x_130:
        /* <DEDUP_REMOVED lines=13> */
.L_x_133:
[----:B------:R-:W-:Y:S05]  /*17c0*/  BSYNC.RECONVERGENT B2 ;  /* 0x0000000000027941 */ /* 0x000fea0003800200 */
.L_x_132:
        /* <DEDUP_REMOVED lines=13> */
.L_x_135:
[----:B------:R-:W-:Y:S05]  /*18a0*/  BSYNC.RECONVERGENT B2 ;  /* 0x0000000000027941 */ /* 0x000fea0003800200 */
.L_x_134:
        /* <DEDUP_REMOVED lines=13> */
.L_x_137:
[----:B------:R-:W-:Y:S05]  /*1980*/  BSYNC.RECONVERGENT B2 ;  /* 0x0000000000027941 */ /* 0x000fea0003800200 */
.L_x_136:
        /* <DEDUP_REMOVED lines=13> */
.L_x_139:
[----:B------:R-:W-:Y:S05]  /*1a60*/  BSYNC.RECONVERGENT B2 ;  /* 0x0000000000027941 */ /* 0x000fea0003800200 */
.L_x_138:
        /* <DEDUP_REMOVED lines=17> */
.L_x_141:
[----:B------:R-:W-:Y:S05]  /*1b80*/  BSYNC.RECONVERGENT B2 ;  /* 0x0000000000027941 */ /* 0x000fea0003800200 */
.L_x_140:
        /* <DEDUP_REMOVED lines=13> */
.L_x_143:
[----:B------:R-:W-:Y:S05]  /*1c60*/  BSYNC.RECONVERGENT B2 ;  /* 0x0000000000027941 */ /* 0x000fea0003800200 */
.L_x_142:
        /* <DEDUP_REMOVED lines=13> */
.L_x_145:
[----:B------:R-:W-:Y:S05]  /*1d40*/  BSYNC.RECONVERGENT B2 ;  /* 0x0000000000027941 */ /* 0x000fea0003800200 */
.L_x_144:
        /* <DEDUP_REMOVED lines=13> */
.L_x_147:
[----:B------:R-:W-:Y:S05]  /*1e20*/  BSYNC.RECONVERGENT B2 ;  /* 0x0000000000027941 */ /* 0x000fea0003800200 */
.L_x_146:
        /* <DEDUP_REMOVED lines=13> */
.L_x_149:
[----:B------:R-:W-:Y:S05]  /*1f00*/  BSYNC.RECONVERGENT B2 ;  /* 0x0000000000027941 */ /* 0x000fea0003800200 */
.L_x_148:
        /* <DEDUP_REMOVED lines=13> */
.L_x_151:
[----:B------:R-:W-:Y:S05]  /*1fe0*/  BSYNC.RECONVERGENT B2 ;  /* 0x0000000000027941 */ /* 0x000fea0003800200 */
.L_x_150:
        /* <DEDUP_REMOVED lines=13> */
.L_x_153:
[----:B------:R-:W-:Y:S05]  /*20c0*/  BSYNC.RECONVERGENT B2 ;  /* 0x0000000000027941 */ /* 0x000fea0003800200 */
.L_x_152:
        /* <DEDUP_REMOVED lines=13> */
.L_x_155:
[----:B------:R-:W-:Y:S05]  /*21a0*/  BSYNC.RECONVERGENT B2 ;  /* 0x0000000000027941 */ /* 0x000fea0003800200 */
.L_x_154:
        /* <DEDUP_REMOVED lines=17> */
.L_x_157:
[----:B------:R-:W-:Y:S05]  /*22c0*/  BSYNC.RECONVERGENT B2 ;  /* 0x0000000000027941 */ /* 0x000fea0003800200 */
.L_x_156:
        /* <DEDUP_REMOVED lines=13> */
.L_x_159:
[----:B------:R-:W-:Y:S05]  /*23a0*/  BSYNC.RECONVERGENT B2 ;  /* 0x0000000000027941 */ /* 0x000fea0003800200 */
.L_x_158:
        /* <DEDUP_REMOVED lines=13> */
.L_x_161:
[----:B------:R-:W-:Y:S05]  /*2480*/  BSYNC.RECONVERGENT B2 ;  /* 0x0000000000027941 */ /* 0x000fea0003800200 */
.L_x_160:
        /* <DEDUP_REMOVED lines=13> */
.L_x_163:
[----:B------:R-:W-:Y:S05]  /*2560*/  BSYNC.RECONVERGENT B2 ;  /* 0x0000000000027941 */ /* 0x000fea0003800200 */
.L_x_162:
        /* <DEDUP_REMOVED lines=13> */
.L_x_165:
[----:B------:R-:W-:Y:S05]  /*2640*/  BSYNC.RECONVERGENT B2 ;  /* 0x0000000000027941 */ /* 0x000fea0003800200 */
.L_x_164:
        /* <DEDUP_REMOVED lines=13> */
.L_x_167:
[----:B------:R-:W-:Y:S05]  /*2720*/  BSYNC.RECONVERGENT B2 ;  /* 0x0000000000027941 */ /* 0x000fea0003800200 */
.L_x_166:
        /* <DEDUP_REMOVED lines=13> */
.L_x_169:
[----:B------:R-:W-:Y:S05]  /*2800*/  BSYNC.RECONVERGENT B2 ;  /* 0x0000000000027941 */ /* 0x000fea0003800200 */
.L_x_168:
        /* <DEDUP_REMOVED lines=13> */
.L_x_171:
[----:B------:R-:W-:Y:S05]  /*28e0*/  BSYNC.RECONVERGENT B2 ;  /* 0x0000000000027941 */ /* 0x000fea0003800200 */
.L_x_170:
[----:B------:R1:W-:Y:S01]  /*28f0*/  STG.E.128 desc[UR4][R32.64+0x20], R8 ;  /* 0x0000200820007986 */ /* 0x0003e2000c101d04 */
[----:B------:R-:W-:Y:S02]  /*2900*/  IADD3 R29, PT, PT, R29, 0x4, RZ ;  /* 0x000000041d1d7810 */ /* 0x000fe40007ffe0ff */
[----:B------:R-:W-:Y:S01]  /*2910*/  IADD3 R17, P1, PT, R32, 0x80, RZ ;  /* 0x0000008020117810 */ /* 0x000fe20007f3e0ff */
[----:B------:R1:W-:Y:S01]  /*2920*/  STG.E.128 desc[UR4][R32.64+0x30], R12 ;  /* 0x0000300c20007986 */ /* 0x0003e2000c101d04 */
[----:B------:R-:W-:Y:S02]  /*2930*/  ISETP.NE.AND P0, PT, R29, RZ, PT ;  /* 0x000000ff1d00720c */ /* 0x000fe40003f05270 */
[----:B------:R-:W-:Y:S02]  /*2940*/  IADD3.X R18, PT, PT, RZ, R33, RZ, P1, !PT ;  /* 0x00000021ff127210 */ /* 0x000fe40000ffe4ff */
[----:B------:R-:W-:-:S09]  /*2950*/  IADD3 R28, PT, PT, R28, 0x80, RZ ;  /* 0x000000801c1c7810 */ /* 0x000fd20007ffe0ff */
[----:B------:R-:W-:Y:S05]  /*2960*/  @P0 BRA `(.L_x_172) ;  /* 0xffffffe000a00947 */ /* 0x000fea000383ffff */
.L_x_107:
[----:B------:R-:W2:Y:S01]  /*2970*/  LDC.64 R2, c[0x0][0x390] ;  /* 0x0000e400ff027b82 */ /* 0x000ea20000000a00 */
[----:B------:R-:W-:-:S13]  /*2980*/  LOP3.LUT P0, R30, R30, 0x3, RZ, 0xc0, !PT ;  /* 0x000000031e1e7812 */ /* 0x000fda000780c0ff */
[----:B------:R-:W-:Y:S05]  /*2990*/  @!P0 EXIT ;  /* 0x000000000000894d */ /* 0x000fea0003800000 */
[----:B------:R-:W-:Y:S01]  /*29a0*/  ISETP.NE.AND P0, PT, R30, 0x1, PT ;  /* 0x000000011e00780c */ /* 0x000fe20003f05270 */
[----:B--2---:R-:W-:-:S12]  /*29b0*/  IMAD.WIDE.U32 R30, R31, 0x4, R2 ;  /* 0x000000041f1e7825 */ /* 0x004fd800078e0002 */
[----:B------:R-:W-:Y:S05]  /*29c0*/  @!P0 BRA `(.L_x_173) ;  /* 0x0000000c00b08947 */ /* 0x000fea0003800000 */
[----:B------:R-:W-:-:S04]  /*29d0*/  SHF.L.U32 R28, R27, 0x1, RZ ;  /* 0x000000011b1c7819 */ /* 0x000fc800000006ff */
[----:B------:R-:W-:-:S05]  /*29e0*/  LEA R29, R28, R1, 0x4 ;  /* 0x000000011c1d7211 */ /* 0x000fca00078e20ff */
[----:B-1----:R-:W2:Y:S04]  /*29f0*/  LDL.128 R8, [R29] ;  /* 0x000000001d087983 */ /* 0x002ea80000100c00 */
[----:B0-----:R0:W5:Y:S01]  /*2a00*/  LDL.128 R4, [R29+0x10] ;  /* 0x000010001d047983 */ /* 0x0011620000100c00 */
[----:B------:R-:W1:Y:S01]  /*2a10*/  MUFU.RCP R3, R0 ;  /* 0x0000000000037308 */ /* 0x000e620000001000 */
[----:B------:R-:W-:Y:S01]  /*2a20*/  BSSY.RECONVERGENT B2, `(.L_x_174) ;  /* 0x000000c000027945 */ /* 0x000fe20003800200 */
[----:B-1----:R-:W-:-:S04]  /*2a30*/  FFMA R2, -R0, R3, 1 ;  /* 0x3f80000000027423 */ /* 0x002fc80000000103 */
[----:B------:R-:W-:Y:S02]  /*2a40*/  FFMA R3, R3, R2, R3 ;  /* 0x0000000203037223 */ /* 0x000fe40000000003 */
[----:B--2---:R-:W1:Y:S02]  /*2a50*/  FCHK P0, R8, R0 ;  /* 0x0000000008007302 */ /* 0x004e640000000000 */
        /* <DEDUP_REMOVED lines=8> */
.L_x_175:
[----:B------:R-:W-:Y:S05]  /*2ae0*/  BSYNC.RECONVERGENT B2 ;  /* 0x0000000000027941 */ /* 0x000fea0003800200 */
.L_x_174:
        /* <DEDUP_REMOVED lines=13> */
.L_x_177:
[----:B------:R-:W-:Y:S05]  /*2bc0*/  BSYNC.RECONVERGENT B2 ;  /* 0x0000000000027941 */ /* 0x000fea0003800200 */
.L_x_176:
        /* <DEDUP_REMOVED lines=13> */
.L_x_179:
[----:B------:R-:W-:Y:S05]  /*2ca0*/  BSYNC.RECONVERGENT B2 ;  /* 0x0000000000027941 */ /* 0x000fea0003800200 */
.L_x_178:
        /* <DEDUP_REMOVED lines=13> */
.L_x_181:
[----:B------:R-:W-:Y:S05]  /*2d80*/  BSYNC.RECONVERGENT B2 ;  /* 0x0000000000027941 */ /* 0x000fea0003800200 */
.L_x_180:
        /* <DEDUP_REMOVED lines=13> */
.L_x_183:
[----:B------:R-:W-:Y:S05]  /*2e60*/  BSYNC.RECONVERGENT B2 ;  /* 0x0000000000027941 */ /* 0x000fea0003800200 */
.L_x_182:
        /* <DEDUP_REMOVED lines=13> */
.L_x_185:
[----:B------:R-:W-:Y:S05]  /*2f40*/  BSYNC.RECONVERGENT B2 ;  /* 0x0000000000027941 */ /* 0x000fea0003800200 */
.L_x_184:
        /* <DEDUP_REMOVED lines=13> */
.L_x_187:
[----:B------:R-:W-:Y:S05]  /*3020*/  BSYNC.RECONVERGENT B2 ;  /* 0x0000000000027941 */ /* 0x000fea0003800200 */
.L_x_186:
        /* <DEDUP_REMOVED lines=13> */
.L_x_189:
[----:B------:R-:W-:Y:S05]  /*3100*/  BSYNC.RECONVERGENT B2 ;  /* 0x0000000000027941 */ /* 0x000fea0003800200 */
.L_x_188:
[----:B------:R-:W2:Y:S04]  /*3110*/  LDL.128 R8, [R29+0x20] ;  /* 0x000020001d087983 */ /* 0x000ea80000100c00 */
[----:B------:R0:W5:Y:S01]  /*3120*/  LDL.128 R4, [R29+0x30] ;  /* 0x000030001d047983 */ /* 0x0001620000100c00 */
        /* <DEDUP_REMOVED lines=16> */
.L_x_191:
[----:B------:R-:W-:Y:S05]  /*3230*/  BSYNC.RECONVERGENT B2 ;  /* 0x0000000000027941 */ /* 0x000fea0003800200 */
.L_x_190:
        /* <DEDUP_REMOVED lines=13> */
.L_x_193:
[----:B------:R-:W-:Y:S05]  /*3310*/  BSYNC.RECONVERGENT B2 ;  /* 0x0000000000027941 */ /* 0x000fea0003800200 */
.L_x_192:
        /* <DEDUP_REMOVED lines=13> */
.L_x_195:
[----:B------:R-:W-:Y:S05]  /*33f0*/  BSYNC.RECONVERGENT B2 ;  /* 0x0000000000027941 */ /* 0x000fea0003800200 */
.L_x_194:
        /* <DEDUP_REMOVED lines=13> */
.L_x_197:
[----:B------:R-:W-:Y:S05]  /*34d0*/  BSYNC.RECONVERGENT B2 ;  /* 0x0000000000027941 */ /* 0x000fea0003800200 */
.L_x_196:
        /* <DEDUP_REMOVED lines=13> */
.L_x_199:
[----:B------:R-:W-:Y:S05]  /*35b0*/  BSYNC.RECONVERGENT B2 ;  /* 0x0000000000027941 */ /* 0x000fea0003800200 */
.L_x_198:
        /* <DEDUP_REMOVED lines=13> */
.L_x_201:
[----:B------:R-:W-:Y:S05]  /*3690*/  BSYNC.RECONVERGENT B2 ;  /* 0x0000000000027941 */ /* 0x000fea0003800200 */
.L_x_200:
        /* <DEDUP_REMOVED lines=13> */
.L_x_203:
[----:B------:R-:W-:Y:S05]  /*3770*/  BSYNC.RECONVERGENT B2 ;  /* 0x0000000000027941 */ /* 0x000fea0003800200 */
.L_x_202:
        /* <DEDUP_REMOVED lines=13> */
.L_x_205:
[----:B------:R-:W-:Y:S05]  /*3850*/  BSYNC.RECONVERGENT B2 ;  /* 0x0000000000027941 */ /* 0x000fea0003800200 */
.L_x_204:
[----:B------:R2:W-:Y:S01]  /*3860*/  STG.E.128 desc[UR4][R32.64+0x20], R12 ;  /* 0x0000200c20007986 */ /* 0x0005e2000c101d04 */
[----:B------:R-:W-:-:S03]  /*3870*/  IADD3 R27, PT, PT, R28, 0x2, -R27 ;  /* 0x000000021c1b7810 */ /* 0x000fc60007ffe81b */
[----:B------:R2:W-:Y:S04]  /*3880*/  STG.E.128 desc[UR4][R32.64+0x30], R8 ;  /* 0x0000300820007986 */ /* 0x0005e8000c101d04 */
.L_x_173:
[----:B------:R-:W3:Y:S02]  /*3890*/  LDC R2, c[0x0][0x384] ;  /* 0x0000e100ff027b82 */ /* 0x000ee40000000800 */
[----:B---3--:R-:W-:-:S13]  /*38a0*/  LOP3.LUT P0, RZ, R2, 0x100, RZ, 0xc0, !PT ;  /* 0x0000010002ff7812 */ /* 0x008fda000780c0ff */
[----:B------:R-:W-:Y:S05]  /*38b0*/  @!P0 EXIT ;  /* 0x000000000000894d */ /* 0x000fea0003800000 */
[----:B------:R-:W-:-:S04]  /*38c0*/  SHF.L.U32 R27, R27, 0x1, RZ ;  /* 0x000000011b1b7819 */ /* 0x000fc800000006ff */
[----:B------:R-:W-:-:S05]  /*38d0*/  LEA R2, R27, R1, 0x4 ;  /* 0x000000011b027211 */ /* 0x000fca00078e20ff */
[----:B-12---:R-:W2:Y:S04]  /*38e0*/  LDL.128 R12, [R2] ;  /* 0x00000000020c7983 */ /* 0x006ea80000100c00 */
[----:B------:R1:W5:Y:S01]  /*38f0*/  LDL.128 R8, [R2+0x10] ;  /* 0x0000100002087983 */ /* 0x0003620000100c00 */
[----:B------:R-:W3:Y:S01]  /*3900*/  MUFU.RCP R3, R0 ;  /* 0x0000000000037308 */ /* 0x000ee20000001000 */
[----:B------:R-:W-:Y:S01]  /*3910*/  BSSY.RECONVERGENT B2, `(.L_x_206) ;  /* 0x000000c000027945 */ /* 0x000fe20003800200 */
[----:B---3--:R-:W-:-:S04]  /*3920*/  FFMA R4, -R0, R3, 1 ;  /* 0x3f80000000047423 */ /* 0x008fc80000000103 */
[----:B------:R-:W-:Y:S02]  /*3930*/  FFMA R3, R3, R4, R3 ;  /* 0x0000000403037223 */ /* 0x000fe40000000003 */
[----:B--2---:R-:W2:Y:S02]  /*3940*/  FCHK P0, R12, R0 ;  /* 0x000000000c007302 */ /* 0x004ea40000000000 */
[----:B0-----:R-:W-:-:S04]  /*3950*/  FFMA R5, R3, R12, RZ ;  /* 0x0000000c03057223 */ /* 0x001fc800000000ff */
[----:B------:R-:W-:-:S04]  /*3960*/  FFMA R4, -R0, R5, R12 ;  /* 0x0000000500047223 */ /* 0x000fc8000000010c */
[----:B------:R-:W-:Y:S01]  /*3970*/  FFMA R4, R3, R4, R5 ;  /* 0x0000000403047223 */ /* 0x000fe20000000005 */
[----:B-12---:R-:W-:Y:S06]  /*3980*/  @!P0 BRA `(.L_x_207) ;  /* 0x0000000000108947 */ /* 0x006fec0003800000 */
[----:B------:R-:W-:Y:S02]  /*3990*/  MOV R24, R12 ;  /* 0x0000000c00187202 */ /* 0x000fe40000000f00 */
[----:B------:R-:W-:-:S07]  /*39a0*/  MOV R20, 0x39c0 ;  /* 0x000039c000147802 */ /* 0x000fce0000000f00 */
[----:B-----5:R-:W-:Y:S05]  /*39b0*/  CALL.REL.NOINC `($__internal_1_$__cuda_sm3x_div_rn_noftz_f32_slowpath) ;  /* 0x0000000400a07944 */ /* 0x020fea0003c00000 */
[----:B------:R-:W-:-:S07]  /*39c0*/  MOV R4, R2 ;  /* 0x0000000200047202 */ /* 0x000fce0000000f00 */
.L_x_207:
[----:B------:R-:W-:Y:S05]  /*39d0*/  BSYNC.RECONVERGENT B2 ;  /* 0x0000000000027941 */ /* 0x000fea0003800200 */
.L_x_206:
        /* <DEDUP_REMOVED lines=13> */
.L_x_209:
[----:B------:R-:W-:Y:S05]  /*3ab0*/  BSYNC.RECONVERGENT B2 ;  /* 0x0000000000027941 */ /* 0x000fea0003800200 */
.L_x_208:
        /* <DEDUP_REMOVED lines=13> */
.L_x_211:
[----:B------:R-:W-:Y:S05]  /*3b90*/  BSYNC.RECONVERGENT B2 ;  /* 0x0000000000027941 */ /* 0x000fea0003800200 */
.L_x_210:
        /* <DEDUP_REMOVED lines=13> */
.L_x_213:
[----:B------:R-:W-:Y:S05]  /*3c70*/  BSYNC.RECONVERGENT B2 ;  /* 0x0000000000027941 */ /* 0x000fea0003800200 */
.L_x_212:
        /* <DEDUP_REMOVED lines=13> */
.L_x_215:
[----:B------:R-:W-:Y:S05]  /*3d50*/  BSYNC.RECONVERGENT B2 ;  /* 0x0000000000027941 */ /* 0x000fea0003800200 */
.L_x_214:
        /* <DEDUP_REMOVED lines=13> */
.L_x_217:
[----:B------:R-:W-:Y:S05]  /*3e30*/  BSYNC.RECONVERGENT B2 ;  /* 0x0000000000027941 */ /* 0x000fea0003800200 */
.L_x_216:
        /* <DEDUP_REMOVED lines=13> */
.L_x_219:
[----:B------:R-:W-:Y:S05]  /*3f10*/  BSYNC.RECONVERGENT B2 ;  /* 0x0000000000027941 */ /* 0x000fea0003800200 */
.L_x_218:
        /* <DEDUP_REMOVED lines=13> */
.L_x_221:
[----:B------:R-:W-:Y:S05]  /*3ff0*/  BSYNC.RECONVERGENT B2 ;  /* 0x0000000000027941 */ /* 0x000fea0003800200 */
.L_x_220:
[----:B------:R-:W-:-:S05]  /*4000*/  IMAD.WIDE.U32 R30, R27, 0x10, R30 ;  /* 0x000000101b1e7825 */ /* 0x000fca00078e001e */
[----:B------:R-:W-:Y:S04]  /*4010*/  STG.E.128 desc[UR4][R30.64], R4 ;  /* 0x000000041e007986 */ /* 0x000fe8000c101d04 */
[----:B------:R-:W-:Y:S01]  /*4020*/  STG.E.128 desc[UR4][R30.64+0x10], R12 ;  /* 0x0000100c1e007986 */ /* 0x000fe2000c101d04 */
[----:B------:R-:W-:Y:S05]  /*4030*/  EXIT ;  /* 0x000000000000794d */ /* 0x000fea0003800000 */
        .weak           $__internal_1_$__cuda_sm3x_div_rn_noftz_f32_slowpath
        .type           $__internal_1_$__cuda_sm3x_div_rn_noftz_f32_slowpath,@function
        .size           $__internal_1_$__cuda_sm3x_div_rn_noftz_f32_slowpath,(.L_x_235 - $__internal_1_$__cuda_sm3x_div_rn_noftz_f32_slowpath)
$__internal_1_$__cuda_sm3x_div_rn_noftz_f32_slowpath:
        /* <DEDUP_REMOVED lines=18> */
[----:B------:R-:W-:Y:S02]  /*4160*/  FSETP.NEU.FTZ.AND P2, PT, |R24|, +INF , PT ;  /* 0x7f8000001800780b */ /* 0x000fe40003f5d200 */
        /* <DEDUP_REMOVED lines=9> */
[----:B------:R-:W-:Y:S02]  /*4200*/  ISETP.GE.AND P0, PT, R21, RZ, PT ;  /* 0x000000ff1500720c */ /* 0x000fe40003f06270 */
[----:B------:R-:W-:-:S11]  /*4210*/  ISETP.GE.AND P1, PT, R2, RZ, PT ;  /* 0x000000ff0200720c */ /* 0x000fd60003f26270 */
[----:B------:R-:W-:Y:S01]  /*4220*/  @P0 MOV R26, RZ ;  /* 0x000000ff001a0202 */ /* 0x000fe20000000f00 */
[----:B------:R-:W-:Y:S01]  /*4230*/  @!P0 FFMA R24, R24, 1.84467440737095516160e+19, RZ ;  /* 0x5f80000018188823 */ /* 0x000fe200000000ff */
[----:B------:R-:W-:Y:S01]  /*4240*/  @!P0 MOV R26, 0xffffffc0 ;  /* 0xffffffc0001a8802 */ /* 0x000fe20000000f00 */
[----:B------:R-:W-:-:S03]  /*4250*/  @!P1 FFMA R22, R0, 1.84467440737095516160e+19, RZ ;  /* 0x5f80000000169823 */ /* 0x000fc600000000ff */
[----:B------:R-:W-:-:S07]  /*4260*/  @!P1 IADD3 R26, PT, PT, R26, 0x40, RZ ;  /* 0x000000401a1a9810 */ /* 0x000fce0007ffe0ff */
.L_x_223:
        /* <DEDUP_REMOVED lines=51> */
.L_x_230:
[----:B------:R-:W-:-:S04]  /*45a0*/  LOP3.LUT R22, R22, 0x80000000, RZ, 0xc0, !PT ;  /* 0x8000000016167812 */ /* 0x000fc800078ec0ff */
[----:B------:R-:W-:Y:S01]  /*45b0*/  LOP3.LUT R22, R22, 0x7f800000, RZ, 0xfc, !PT ;  /* 0x7f80000016167812 */ /* 0x000fe200078efcff */
[----:B------:R-:W-:Y:S06]  /*45c0*/  BRA `(.L_x_231) ;  /* 0x0000000000047947 */ /* 0x000fec0003800000 */
.L_x_229:
[----:B------:R-:W-:-:S07]  /*45d0*/  LEA R22, R26, R22, 0x17 ;  /* 0x000000161a167211 */ /* 0x000fce00078eb8ff */
.L_x_231:
[----:B------:R-:W-:Y:S05]  /*45e0*/  BSYNC.RECONVERGENT B1 ;  /* 0x0000000000017941 */ /* 0x000fea0003800200 */
.L_x_228:
[----:B------:R-:W-:Y:S05]  /*45f0*/  BRA `(.L_x_232) ;  /* 0x0000000000207947 */ /* 0x000fea0003800000 */
.L_x_227:
[----:B------:R-:W-:-:S04]  /*4600*/  LOP3.LUT R22, R22, 0x80000000, R24, 0x48, !PT ;  /* 0x8000000016167812 */ /* 0x000fc800078e4818 */
[----:B------:R-:W-:Y:S01]  /*4610*/  LOP3.LUT R22, R22, 0x7f800000, RZ, 0xfc, !PT ;  /* 0x7f80000016167812 */ /* 0x000fe200078efcff */
[----:B------:R-:W-:Y:S06]  /*4620*/  BRA `(.L_x_232) ;  /* 0x0000000000147947 */ /* 0x000fec0003800000 */
.L_x_226:
[----:B------:R-:W-:Y:S01]  /*4630*/  LOP3.LUT R22, R22, 0x80000000, R24, 0x48, !PT ;  /* 0x8000000016167812 */ /* 0x000fe200078e4818 */
[----:B------:R-:W-:Y:S06]  /*4640*/  BRA `(.L_x_232) ;  /* 0x00000000000c7947 */ /* 0x000fec0003800000 */
.L_x_225:
[----:B------:R-:W0:Y:S01]  /*4650*/  MUFU.RSQ R22, -QNAN ;  /* 0xffc0000000167908 */ /* 0x000e220000001400 */
[----:B------:R-:W-:Y:S05]  /*4660*/  BRA `(.L_x_232) ;  /* 0x0000000000047947 */ /* 0x000fea0003800000 */
.L_x_224:
[----:B------:R-:W-:-:S07]  /*4670*/  FADD.FTZ R22, R24, R0 ;  /* 0x0000000018167221 */ /* 0x000fce0000010000 */
.L_x_232:
[----:B------:R-:W-:Y:S05]  /*4680*/  BSYNC.RECONVERGENT B0 ;  /* 0x0000000000007941 */ /* 0x000fea0003800200 */
.L_x_222:
[----:B------:R-:W-:Y:S01]  /*4690*/  HFMA2 R21, -RZ, RZ, 0, 0 ;  /* 0x00000000ff157431 */ /* 0x000fe200000001ff */
[----:B0-----:R-:W-:-:S03]  /*46a0*/  MOV R2, R22 ;  /* 0x0000001600027202 */ /* 0x001fc60000000f00 */
[----:B------:R-:W-:Y:S05]  /*46b0*/  RET.REL.NODEC R20 `(_ZN4cuda6kernel20softmax_warp_per_rowEjjPfS1_) ;  /* 0xffffffb814507950 */ /* 0x000fea0003c3ffff */
.L_x_233:
        /* <DEDUP_REMOVED lines=12> */
.L_x_235:


//--------------------- .nv.shared._ZN4cuda6kernel21softmax_block_per_rowEjjPfS1_ --------------------------
	.section	.nv.shared._ZN4cuda6kernel21softmax_block_per_rowEjjPfS1_,"aw",@nobits
	.sectionflags	@""
	.align	4
.nv.shared._ZN4cuda6kernel21softmax_block_per_rowEjjPfS1_:
	.zero		1288


//--------------------- .nv.shared.reserved.0     --------------------------
	.section	.nv.shared.reserved.0,"aw",@nobits
	.weak		__nv_reservedSMEM_offset_0_alias
	.size		__nv_reservedSMEM_offset_0_alias, 0, 64
	.other		__nv_reservedSMEM_offset_0_alias,@"STO_CUDA_RESERVED_SHARED STV_DEFAULT"
__nv_reservedSMEM_offset_0_alias:
	.zero		0
	.zero		64


//--------------------- .nv.constant0._ZN4cuda6kernel21softmax_block_per_rowEjjPfS1_ --------------------------
	.section	.nv.constant0._ZN4cuda6kernel21softmax_block_per_rowEjjPfS1_,"a",@progbits
	.sectionflags	@""
	.align	4
.nv.constant0._ZN4cuda6kernel21softmax_block_per_rowEjjPfS1_:
	.zero		920


//--------------------- .nv.constant0._ZN4cuda6kernel20softmax_warp_per_rowEjjPfS1_ --------------------------
	.section	.nv.constant0._ZN4cuda6kernel20softmax_warp_per_rowEjjPfS1_,"a",@progbits
	.sectionflags	@""
	.align	4
.nv.constant0._ZN4cuda6kernel20softmax_warp_per_rowEjjPfS1_:
	.zero		920


//--------------------- SYMBOLS --------------------------

	.type		.nv.reservedSmem.offset0,@object
	.size		.nv.reservedSmem.offset0,0x4
	.type		.nv.reservedSmem.cap,@object
	.size		.nv.reservedSmem.cap,0x4
